	.headerflags	@"EF_CUDA_TEXMODE_UNIFIED EF_CUDA_64BIT_ADDRESS EF_CUDA_SM86 EF_CUDA_VIRTUAL_SM(EF_CUDA_SM86)"
	.elftype	@"ET_EXEC"


//--------------------- .nv.info                  --------------------------
	.section	.nv.info,"",@"SHT_CUDA_INFO"
	.align	4


	//----- nvinfo : EIATTR_REGCOUNT
	.align		4
        /*0000*/ 	.byte	0x04, 0x2f
        /*0002*/ 	.short	(.L_1 - .L_0)
	.align		4
.L_0:
        /*0004*/ 	.word	index@(triton_mm_plus_mm)
        /*0008*/ 	.word	0x00000050


	//----- nvinfo : EIATTR_MAX_STACK_SIZE
	.align		4
.L_1:
        /*000c*/ 	.byte	0x04, 0x23
        /*000e*/ 	.short	(.L_3 - .L_2)
	.align		4
.L_2:
        /*0010*/ 	.word	index@(triton_mm_plus_mm)
        /*0014*/ 	.word	0x00000000


	//----- nvinfo : EIATTR_MIN_STACK_SIZE
	.align		4
.L_3:
        /*0018*/ 	.byte	0x04, 0x12
        /*001a*/ 	.short	(.L_5 - .L_4)
	.align		4
.L_4:
        /*001c*/ 	.word	index@(triton_mm_plus_mm)
        /*0020*/ 	.word	0x00000000


	//----- nvinfo : EIATTR_FRAME_SIZE
	.align		4
.L_5:
        /*0024*/ 	.byte	0x04, 0x11
        /*0026*/ 	.short	(.L_7 - .L_6)
	.align		4
.L_6:
        /*0028*/ 	.word	index@(triton_mm_plus_mm)
        /*002c*/ 	.word	0x00000000
.L_7:


//--------------------- .nv.info.triton_mm_plus_mm --------------------------
	.section	.nv.info.triton_mm_plus_mm,"",@"SHT_CUDA_INFO"
	.align	4


	//----- nvinfo : EIATTR_CUDA_API_VERSION
	.align		4
        /*0000*/ 	.byte	0x04, 0x37
        /*0002*/ 	.short	(.L_9 - .L_8)
.L_8:
        /*0004*/ 	.word	0x0000007b


	//----- nvinfo : EIATTR_SW2861232_WAR
	.align		4
.L_9:
        /*0008*/ 	.byte	0x01, 0x35
	.zero		2


	//----- nvinfo : EIATTR_PARAM_CBANK
	.align		4
        /*000c*/ 	.byte	0x04, 0x0a
        /*000e*/ 	.short	(.L_11 - .L_10)
	.align		4
.L_10:
        /*0010*/ 	.word	index@(.nv.constant0.triton_mm_plus_mm)
        /*0014*/ 	.short	0x0160
        /*0016*/ 	.short	0x002c


	//----- nvinfo : EIATTR_CBANK_PARAM_SIZE
	.align		4
.L_11:
        /*0018*/ 	.byte	0x03, 0x19
        /*001a*/ 	.short	0x002c


	//----- nvinfo : EIATTR_KPARAM_INFO
	.align		4
        /*001c*/ 	.byte	0x04, 0x17
        /*001e*/ 	.short	(.L_13 - .L_12)
.L_12:
        /*0020*/ 	.word	0x00000000
        /*0024*/ 	.short	0x0005
        /*0026*/ 	.short	0x0028
        /*0028*/ 	.byte	0x00, 0xf0, 0x11, 0x00


	//----- nvinfo : EIATTR_KPARAM_INFO
	.align		4
.L_13:
        /*002c*/ 	.byte	0x04, 0x17
        /*002e*/ 	.short	(.L_15 - .L_14)
.L_14:
        /*0030*/ 	.word	0x00000000
        /*0034*/ 	.short	0x0004
        /*0036*/ 	.short	0x0020
        /*0038*/ 	.byte	0x00, 0xf0, 0x21, 0x00


	//----- nvinfo : EIATTR_KPARAM_INFO
	.align		4
.L_15:
        /*003c*/ 	.byte	0x04, 0x17
        /*003e*/ 	.short	(.L_17 - .L_16)
.L_16:
        /*0040*/ 	.word	0x00000000
        /*0044*/ 	.short	0x0003
        /*0046*/ 	.short	0x0018
        /*0048*/ 	.byte	0x00, 0xf0, 0x21, 0x00


	//----- nvinfo : EIATTR_KPARAM_INFO
	.align		4
.L_17:
        /*004c*/ 	.byte	0x04, 0x17
        /*004e*/ 	.short	(.L_19 - .L_18)
.L_18:
        /*0050*/ 	.word	0x00000000
        /*0054*/ 	.short	0x0002
        /*0056*/ 	.short	0x0010
        /*0058*/ 	.byte	0x00, 0xf0, 0x21, 0x00


	//----- nvinfo : EIATTR_KPARAM_INFO
	.align		4
.L_19:
        /*005c*/ 	.byte	0x04, 0x17
        /*005e*/ 	.short	(.L_21 - .L_20)
.L_20:
        /*0060*/ 	.word	0x00000000
        /*0064*/ 	.short	0x0001
        /*0066*/ 	.short	0x0008
        /*0068*/ 	.byte	0x00, 0xf0, 0x21, 0x00


	//----- nvinfo : EIATTR_KPARAM_INFO
	.align		4
.L_21:
        /*006c*/ 	.byte	0x04, 0x17
        /*006e*/ 	.short	(.L_23 - .L_22)
.L_22:
        /*0070*/ 	.word	0x00000000
        /*0074*/ 	.short	0x0000
        /*0076*/ 	.short	0x0000
        /*0078*/ 	.byte	0x00, 0xf0, 0x21, 0x00


	//----- nvinfo : EIATTR_MAXREG_COUNT
	.align		4
.L_23:
        /*007c*/ 	.byte	0x03, 0x1b
        /*007e*/ 	.short	0x00ff


	//----- nvinfo : EIATTR_EXIT_INSTR_OFFSETS
	.align		4
        /*0080*/ 	.byte	0x04, 0x1c
        /*0082*/ 	.short	(.L_25 - .L_24)


	//   ....[0]....
.L_24:
        /*0084*/ 	.word	0x00000020


	//   ....[1]....
        /*0088*/ 	.word	0x00005db0


	//   ....[2]....
        /*008c*/ 	.word	0x00005de0


	//----- nvinfo : EIATTR_MAX_THREADS
	.align		4
.L_25:
        /*0090*/ 	.byte	0x04, 0x05
        /*0092*/ 	.short	(.L_27 - .L_26)
.L_26:
        /*0094*/ 	.word	0x00000100
        /*0098*/ 	.word	0x00000001
        /*009c*/ 	.word	0x00000001
.L_27:


//--------------------- .nv.rel.action            --------------------------
	.section	.nv.rel.action,"",@"SHT_CUDA_RELOCINFO"
	.align	8
	.sectionentsize	8
        /*0000*/ 	.byte	0x73, 0x00, 0x00, 0x00, 0x00, 0x00, 0x00, 0x00, 0x00, 0x00, 0x00, 0x11, 0x25, 0x00, 0x05, 0x36


//--------------------- .nv.constant0.triton_mm_plus_mm --------------------------
	.section	.nv.constant0.triton_mm_plus_mm,"a",@progbits
	.align	4
.nv.constant0.triton_mm_plus_mm:
	.zero		396


//--------------------- .text.triton_mm_plus_mm   --------------------------
	.section	.text.triton_mm_plus_mm,"ax",@progbits
	.sectionflags	@"SHF_BARRIERS=1"
	.sectioninfo	@"SHI_REGISTERS=80"
	.align	128
        .global         triton_mm_plus_mm
        .type           triton_mm_plus_mm,@function
        .size           triton_mm_plus_mm,(.L_x_5 - triton_mm_plus_mm)
        .other          triton_mm_plus_mm,@"STO_CUDA_ENTRY STV_DEFAULT"
triton_mm_plus_mm:
.text.triton_mm_plus_mm:
[----:B------:R-:W-:-:S02]  /*0000*/  MOV R1, c[0x0][0x28] ;  /* 0x00000a0000017a02 */ /* 0x000fc40000000f00 */
[----:B------:R-:W-:-:S13]  /*0010*/  ISETP.NE.AND P0, PT, RZ, c[0x0][0x188], PT ;  /* 0x00006200ff007a0c */ /* 0x000fda0003f05270 */
[----:B------:R-:W-:Y:S05]  /*0020*/  @!P0 EXIT ;  /* 0x000000000000894d */ /* 0x000fea0003800000 */
[----:B------:R-:W1:Y:S01]  /*0030*/  S2R R11, SR_CTAID.X ;  /* 0x00000000000b7919 */ /* 0x000e620000002500 */
[----:B------:R-:W-:Y:S01]  /*0040*/  MOV R0, c[0x0][0x188] ;  /* 0x0000620000007a02 */ /* 0x000fe20000000f00 */
[----:B------:R-:W-:Y:S01]  /*0050*/  ULDC.64 UR8, c[0x0][0x118] ;  /* 0x0000460000087ab9 */ /* 0x000fe20000000a00 */
[----:B------:R-:W-:Y:S01]  /*0060*/  IABS R10, c[0x0][0x188] ;  /* 0x00006200000a7a13 */ /* 0x000fe20000000000 */
[----:B------:R-:W-:Y:S01]  /*0070*/  CS2R R44, SRZ ;  /* 0x00000000002c7805 */ /* 0x000fe2000001ff00 */
[----:B------:R-:W-:Y:S01]  /*0080*/  IADD3 R0, R0, 0x3f, RZ ;  /* 0x0000003f00007810 */ /* 0x000fe20007ffe0ff */
[----:B------:R-:W-:Y:S01]  /*0090*/  CS2R R46, SRZ ;  /* 0x00000000002e7805 */ /* 0x000fe2000001ff00 */
[----:B------:R-:W-:Y:S01]  /*00a0*/  MOV R67, 0x1 ;  /* 0x0000000100437802 */ /* 0x000fe20000000f00 */
[----:B------:R-:W-:Y:S01]  /*00b0*/  UMOV UR4, URZ ;  /* 0x0000003f00047c82 */ /* 0x000fe20008000000 */
[----:B------:R-:W-:Y:S01]  /*00c0*/  SHF.R.S32.HI R3, RZ, 0x1f, R0 ;  /* 0x0000001fff037819 */ /* 0x000fe20000011400 */
[----:B------:R-:W-:Y:S01]  /*00d0*/  UMOV UR6, 0x4000 ;  /* 0x0000400000067882 */ /* 0x000fe20000000000 */
[----:B------:R-:W-:Y:S01]  /*00e0*/  MOV R70, 0xffffffe0 ;  /* 0xffffffe000467802 */ /* 0x000fe20000000f00 */
[----:B------:R-:W-:Y:S01]  /*00f0*/  UMOV UR5, URZ ;  /* 0x0000003f00057c82 */ /* 0x000fe20008000000 */
[----:B------:R-:W-:-:S02]  /*0100*/  LEA.HI R3, R3, R0, RZ, 0x6 ;  /* 0x0000000003037211 */ /* 0x000fc400078f30ff */
[----:B------:R-:W-:Y:S02]  /*0110*/  MOV R53, RZ ;  /* 0x000000ff00357202 */ /* 0x000fe40000000f00 */
[----:B------:R-:W-:Y:S02]  /*0120*/  MOV R49, RZ ;  /* 0x000000ff00317202 */ /* 0x000fe40000000f00 */
[----:B------:R-:W-:Y:S02]  /*0130*/  MOV R51, RZ ;  /* 0x000000ff00337202 */ /* 0x000fe40000000f00 */
[----:B-1----:R-:W-:Y:S02]  /*0140*/  SHF.R.S32.HI R2, RZ, 0x1f, R11 ;  /* 0x0000001fff027819 */ /* 0x002fe4000001140b */
[-C--:B------:R-:W-:Y:S02]  /*0150*/  IABS R5, R11.reuse ;  /* 0x0000000b00057213 */ /* 0x080fe40000000000 */
[----:B------:R-:W-:-:S02]  /*0160*/  LEA.HI R2, R2, R11, RZ, 0x3 ;  /* 0x0000000b02027211 */ /* 0x000fc400078f18ff */
[----:B------:R-:W-:Y:S02]  /*0170*/  ISETP.GE.AND P1, PT, R11, RZ, PT ;  /* 0x000000ff0b00720c */ /* 0x000fe40003f26270 */
[----:B------:R-:W-:-:S04]  /*0180*/  LOP3.LUT R0, R2, 0xfffffff8, RZ, 0xc0, !PT ;  /* 0xfffffff802007812 */ /* 0x000fc800078ec0ff */
[----:B------:R-:W-:-:S04]  /*0190*/  LEA.HI.SX32 R3, R3, -R0, 0x1a ;  /* 0x8000000003037211 */ /* 0x000fc800078fd2ff */
[----:B------:R-:W-:-:S04]  /*01a0*/  IMNMX R6, R3, 0x8, PT ;  /* 0x0000000803067817 */ /* 0x000fc80003800200 */
[-C--:B------:R-:W-:Y:S02]  /*01b0*/  IABS R13, R6.reuse ;  /* 0x00000006000d7213 */ /* 0x080fe40000000000 */
[----:B------:R-:W-:Y:S02]  /*01c0*/  LOP3.LUT R15, RZ, R6, RZ, 0x33, !PT ;  /* 0x00000006ff0f7212 */ /* 0x000fe400078e33ff */
[----:B------:R-:W1:Y:S08]  /*01d0*/  I2F.RP R4, R13 ;  /* 0x0000000d00047306 */ /* 0x000e700000209400 */
[----:B-1----:R-:W1:Y:S02]  /*01e0*/  MUFU.RCP R4, R4 ;  /* 0x0000000400047308 */ /* 0x002e640000001000 */
[----:B-1----:R-:W-:-:S02]  /*01f0*/  IADD3 R2, R4, 0xffffffe, RZ ;  /* 0x0ffffffe04027810 */ /* 0x002fc40007ffe0ff */
[----:B------:R-:W1:Y:S04]  /*0200*/  S2R R4, SR_TID.X ;  /* 0x0000000000047919 */ /* 0x000e680000002100 */
[----:B------:R2:W3:Y:S02]  /*0210*/  F2I.FTZ.U32.TRUNC.NTZ R3, R2 ;  /* 0x0000000200037305 */ /* 0x0004e4000021f000 */
[----:B--2---:R-:W-:Y:S02]  /*0220*/  MOV R2, RZ ;  /* 0x000000ff00027202 */ /* 0x004fe40000000f00 */
[----:B---3--:R-:W-:-:S05]  /*0230*/  IADD3 R8, RZ, -R3, RZ ;  /* 0x80000003ff087210 */ /* 0x008fca0007ffe0ff */
[----:B------:R-:W-:Y:S01]  /*0240*/  IMAD R7, R8, R13, RZ ;  /* 0x0000000d08077224 */ /* 0x000fe200078e02ff */
[----:B------:R-:W-:Y:S02]  /*0250*/  IABS R8, R6 ;  /* 0x0000000600087213 */ /* 0x000fe40000000000 */
[----:B-1----:R-:W-:Y:S01]  /*0260*/  SHF.L.U32 R60, R4, 0x2, RZ ;  /* 0x00000002043c7819 */ /* 0x002fe200000006ff */
[----:B------:R-:W-:Y:S01]  /*0270*/  IMAD.HI.U32 R7, R3, R7, R2 ;  /* 0x0000000703077227 */ /* 0x000fe200078e0002 */
[----:B------:R-:W-:Y:S02]  /*0280*/  IADD3 R17, RZ, -R8, RZ ;  /* 0x80000008ff117210 */ /* 0x000fe40007ffe0ff */
[----:B------:R-:W-:-:S03]  /*0290*/  SHF.R.U32.HI R8, RZ, 0x3, R4 ;  /* 0x00000003ff087819 */ /* 0x000fc60000011604 */
[----:B------:R-:W-:Y:S01]  /*02a0*/  IMAD.HI.U32 R2, R7, R5, RZ ;  /* 0x0000000507027227 */ /* 0x000fe200078e00ff */
[----:B------:R-:W-:-:S03]  /*02b0*/  SGXT.U32 R8, R8, 0x5 ;  /* 0x000000050808781a */ /* 0x000fc60000000000 */
[----:B------:R-:W-:Y:S02]  /*02c0*/  IMAD R2, R2, R17, R5 ;  /* 0x0000001102027224 */ /* 0x000fe400078e0205 */
[----:B------:R-:W1:Y:S03]  /*02d0*/  I2F.RP R5, R10 ;  /* 0x0000000a00057306 */ /* 0x000e660000209400 */
[----:B------:R-:W-:-:S05]  /*02e0*/  ISETP.GT.U32.AND P0, PT, R13, R2, PT ;  /* 0x000000020d00720c */ /* 0x000fca0003f04070 */
[----:B-1----:R-:W1:Y:S08]  /*02f0*/  MUFU.RCP R5, R5 ;  /* 0x0000000500057308 */ /* 0x002e700000001000 */
[----:B------:R-:W-:-:S04]  /*0300*/  @!P0 IADD3 R2, R2, -R13, RZ ;  /* 0x8000000d02028210 */ /* 0x000fc80007ffe0ff */
[----:B------:R-:W-:Y:S02]  /*0310*/  ISETP.GT.U32.AND P0, PT, R13, R2, PT ;  /* 0x000000020d00720c */ /* 0x000fe40003f04070 */
[----:B-1----:R-:W-:-:S11]  /*0320*/  IADD3 R3, R5, 0xffffffe, RZ ;  /* 0x0ffffffe05037810 */ /* 0x002fd60007ffe0ff */
[----:B------:R-:W-:Y:S02]  /*0330*/  @!P0 IADD3 R2, R2, -R13, RZ ;  /* 0x8000000d02028210 */ /* 0x000fe40007ffe0ff */
[----:B------:R-:W-:Y:S01]  /*0340*/  ISETP.NE.AND P0, PT, R6, RZ, PT ;  /* 0x000000ff0600720c */ /* 0x000fe20003f05270 */
[----:B------:R-:W1:Y:S01]  /*0350*/  F2I.FTZ.U32.TRUNC.NTZ R3, R3 ;  /* 0x0000000300037305 */ /* 0x000e62000021f000 */
[----:B------:R-:W-:-:S04]  /*0360*/  @!P1 IADD3 R2, -R2, RZ, RZ ;  /* 0x000000ff02029210 */ /* 0x000fc80007ffe1ff */
[----:B------:R-:W-:Y:S02]  /*0370*/  SEL R5, R15, R2, !P0 ;  /* 0x000000020f057207 */ /* 0x000fe40004000000 */
[----:B------:R-:W-:Y:S02]  /*0380*/  MOV R2, RZ ;  /* 0x000000ff00027202 */ /* 0x000fe40000000f00 */
[----:B------:R-:W-:-:S04]  /*0390*/  IADD3 R5, R0, R5, RZ ;  /* 0x0000000500057210 */ /* 0x000fc80007ffe0ff */
[----:B------:R-:W-:Y:S02]  /*03a0*/  SHF.L.U32 R5, R5, 0x6, RZ ;  /* 0x0000000605057819 */ /* 0x000fe400000006ff */
[----:B-1----:R-:W-:Y:S02]  /*03b0*/  IADD3 R9, RZ, -R3, RZ ;  /* 0x80000003ff097210 */ /* 0x002fe40007ffe0ff */
[C---:B------:R-:W-:Y:S02]  /*03c0*/  LOP3.LUT R16, R5.reuse, R8, RZ, 0xfc, !PT ;  /* 0x0000000805107212 */ /* 0x040fe400078efcff */
[----:B------:R-:W-:Y:S01]  /*03d0*/  LOP3.LUT R18, R5, 0x20, R8, 0xfe, !PT ;  /* 0x0000002005127812 */ /* 0x000fe200078efe08 */
[----:B------:R-:W-:Y:S01]  /*03e0*/  IMAD R9, R9, R10, RZ ;  /* 0x0000000a09097224 */ /* 0x000fe200078e02ff */
[----:B------:R-:W-:Y:S02]  /*03f0*/  IABS R12, R16 ;  /* 0x00000010000c7213 */ /* 0x000fe40000000000 */
[----:B------:R-:W-:Y:S01]  /*0400*/  IABS R19, R18 ;  /* 0x0000001200137213 */ /* 0x000fe20000000000 */
[----:B------:R-:W-:Y:S01]  /*0410*/  IMAD.HI.U32 R2, R3, R9, R2 ;  /* 0x0000000903027227 */ /* 0x000fe200078e0002 */
[----:B------:R-:W-:-:S02]  /*0420*/  MOV R9, R12 ;  /* 0x0000000c00097202 */ /* 0x000fc40000000f00 */
[----:B------:R-:W-:Y:S02]  /*0430*/  ISETP.GE.AND P3, PT, R16, RZ, PT ;  /* 0x000000ff1000720c */ /* 0x000fe40003f66270 */
[----:B------:R-:W-:Y:S01]  /*0440*/  ISETP.GE.AND P5, PT, R18, RZ, PT ;  /* 0x000000ff1200720c */ /* 0x000fe20003fa6270 */
[----:B------:R-:W-:Y:S01]  /*0450*/  IMAD.HI.U32 R3, R2, R9, RZ ;  /* 0x0000000902037227 */ /* 0x000fe200078e00ff */
[----:B------:R-:W-:-:S03]  /*0460*/  LOP3.LUT R5, R5, 0x3c, R60, 0xf8, !PT ;  /* 0x0000003c05057812 */ /* 0x000fc600078ef83c */
[----:B------:R-:W-:Y:S01]  /*0470*/  IMAD.HI.U32 R2, R2, R19, RZ ;  /* 0x0000001302027227 */ /* 0x000fe200078e00ff */
[----:B------:R-:W-:-:S04]  /*0480*/  IADD3 R3, -R3, RZ, RZ ;  /* 0x000000ff03037210 */ /* 0x000fc80007ffe1ff */
[----:B------:R-:W-:Y:S01]  /*0490*/  IADD3 R12, -R2, RZ, RZ ;  /* 0x000000ff020c7210 */ /* 0x000fe20007ffe1ff */
[----:B------:R-:W-:Y:S01]  /*04a0*/  IMAD R2, R10, R3, R9 ;  /* 0x000000030a027224 */ /* 0x000fe200078e0209 */
[----:B------:R-:W-:Y:S02]  /*04b0*/  IADD3 R3, -R0, R11, RZ ;  /* 0x0000000b00037210 */ /* 0x000fe40007ffe1ff */
[----:B------:R-:W-:Y:S01]  /*04c0*/  LOP3.LUT R11, R60, 0x1c, RZ, 0xc0, !PT ;  /* 0x0000001c3c0b7812 */ /* 0x000fe200078ec0ff */
[C---:B------:R-:W-:Y:S01]  /*04d0*/  IMAD R9, R10.reuse, R12, R19 ;  /* 0x0000000c0a097224 */ /* 0x040fe200078e0213 */
[C---:B------:R-:W-:Y:S02]  /*04e0*/  ISETP.GT.U32.AND P1, PT, R10.reuse, R2, PT ;  /* 0x000000020a00720c */ /* 0x040fe40003f24070 */
[----:B------:R-:W-:Y:S02]  /*04f0*/  IABS R0, R3 ;  /* 0x0000000300007213 */ /* 0x000fe40000000000 */
[----:B------:R-:W-:-:S02]  /*0500*/  ISETP.GT.U32.AND P2, PT, R10, R9, PT ;  /* 0x000000090a00720c */ /* 0x000fc40003f44070 */
[----:B------:R-:W-:Y:S01]  /*0510*/  LOP3.LUT R3, R3, R6, RZ, 0x3c, !PT ;  /* 0x0000000603037212 */ /* 0x000fe200078e3cff */
[----:B------:R-:W-:Y:S01]  /*0520*/  IMAD.HI.U32 R14, R7, R0, RZ ;  /* 0x00000000070e7227 */ /* 0x000fe200078e00ff */
[C---:B------:R-:W-:Y:S02]  /*0530*/  LOP3.LUT R12, R4.reuse, 0x7, RZ, 0xc0, !PT ;  /* 0x00000007040c7812 */ /* 0x040fe400078ec0ff */
[----:B------:R-:W-:Y:S01]  /*0540*/  SHF.L.U32 R4, R4, 0x3, RZ ;  /* 0x0000000304047819 */ /* 0x000fe200000006ff */
[----:B------:R-:W-:Y:S01]  /*0550*/  IMAD R0, R14, R17, R0 ;  /* 0x000000110e007224 */ /* 0x000fe200078e0200 */
[----:B------:R-:W-:Y:S02]  /*0560*/  LOP3.LUT R60, R60, 0x3c, RZ, 0xc0, !PT ;  /* 0x0000003c3c3c7812 */ /* 0x000fe400078ec0ff */
[----:B------:R-:W-:Y:S02]  /*0570*/  @!P1 IADD3 R2, R2, -R10, RZ ;  /* 0x8000000a02029210 */ /* 0x000fe40007ffe0ff */
[----:B------:R-:W-:-:S02]  /*0580*/  ISETP.GT.U32.AND P1, PT, R13, R0, PT ;  /* 0x000000000d00720c */ /* 0x000fc40003f24070 */
[----:B------:R-:W-:Y:S02]  /*0590*/  @!P2 IADD3 R9, R9, -R10, RZ ;  /* 0x8000000a0909a210 */ /* 0x000fe40007ffe0ff */
[C---:B------:R-:W-:Y:S02]  /*05a0*/  ISETP.GT.U32.AND P2, PT, R10.reuse, R2, PT ;  /* 0x000000020a00720c */ /* 0x040fe40003f44070 */
[----:B------:R-:W-:Y:S02]  /*05b0*/  ISETP.GT.U32.AND P4, PT, R10, R9, PT ;  /* 0x000000090a00720c */ /* 0x000fe40003f84070 */
[----:B------:R-:W-:-:S05]  /*05c0*/  LOP3.LUT R4, R4, 0x1f80, RZ, 0xc0, !PT ;  /* 0x00001f8004047812 */ /* 0x000fca00078ec0ff */
[----:B------:R-:W-:Y:S02]  /*05d0*/  @!P1 IADD3 R0, R0, -R13, RZ ;  /* 0x8000000d00009210 */ /* 0x000fe40007ffe0ff */
[----:B------:R-:W-:Y:S02]  /*05e0*/  @!P1 IADD3 R14, R14, 0x1, RZ ;  /* 0x000000010e0e9810 */ /* 0x000fe40007ffe0ff */
[-C--:B------:R-:W-:Y:S02]  /*05f0*/  @!P2 IADD3 R2, R2, -R10.reuse, RZ ;  /* 0x8000000a0202a210 */ /* 0x080fe40007ffe0ff */
[----:B------:R-:W-:Y:S02]  /*0600*/  @!P4 IADD3 R9, R9, -R10, RZ ;  /* 0x8000000a0909c210 */ /* 0x000fe40007ffe0ff */
[----:B------:R-:W-:Y:S02]  /*0610*/  @!P3 IADD3 R2, -R2, RZ, RZ ;  /* 0x000000ff0202b210 */ /* 0x000fe40007ffe1ff */
[----:B------:R-:W-:-:S02]  /*0620*/  @!P5 IADD3 R9, -R9, RZ, RZ ;  /* 0x000000ff0909d210 */ /* 0x000fc40007ffe1ff */
[-C--:B------:R-:W-:Y:S02]  /*0630*/  LEA R62, R2, R11.reuse, 0x7 ;  /* 0x0000000b023e7211 */ /* 0x080fe400078e38ff */
[----:B------:R-:W-:Y:S02]  /*0640*/  LEA R74, R9, R11, 0x7 ;  /* 0x0000000b094a7211 */ /* 0x000fe400078e38ff */
[----:B------:R-:W-:Y:S01]  /*0650*/  ISETP.GE.U32.AND P2, PT, R0, R13, PT ;  /* 0x0000000d0000720c */ /* 0x000fe20003f46070 */
[----:B------:R-:W-:Y:S01]  /*0660*/  IMAD.WIDE R72, R62, 0x4, RZ ;  /* 0x000000043e487825 */ /* 0x000fe200078e02ff */
[----:B------:R-:W-:Y:S02]  /*0670*/  LOP3.LUT R0, R8, 0x20, RZ, 0xfc, !PT ;  /* 0x0000002008007812 */ /* 0x000fe400078efcff */
[----:B------:R-:W-:Y:S01]  /*0680*/  ISETP.GE.AND P3, PT, R3, RZ, PT ;  /* 0x000000ff0300720c */ /* 0x000fe20003f66270 */
[----:B------:R-:W-:Y:S01]  /*0690*/  IMAD.WIDE R74, R74, 0x4, RZ ;  /* 0x000000044a4a7825 */ /* 0x000fe200078e02ff */
[----:B------:R-:W-:-:S02]  /*06a0*/  LEA R2, R8, R11, 0x5 ;  /* 0x0000000b08027211 */ /* 0x000fc400078e28ff */
[----:B------:R-:W-:Y:S01]  /*06b0*/  IADD3 R6, P4, R72, c[0x0][0x160], RZ ;  /* 0x0000580048067a10 */ /* 0x000fe20007f9e0ff */
[----:B------:R-:W-:Y:S01]  /*06c0*/  IMAD.WIDE.U32 R12, R12, 0x10, RZ ;  /* 0x000000100c0c7825 */ /* 0x000fe200078e00ff */
[----:B------:R-:W-:Y:S02]  /*06d0*/  IADD3 R8, P5, R74, c[0x0][0x160], RZ ;  /* 0x000058004a087a10 */ /* 0x000fe40007fbe0ff */
[----:B------:R-:W-:Y:S02]  /*06e0*/  LEA R3, R0, R11, 0x5 ;  /* 0x0000000b00037211 */ /* 0x000fe400078e28ff */
[----:B------:R-:W-:Y:S02]  /*06f0*/  MOV R10, 0x4 ;  /* 0x00000004000a7802 */ /* 0x000fe40000000f00 */
[----:B------:R-:W-:Y:S02]  /*0700*/  IADD3.X R7, R73, c[0x0][0x164], RZ, P4, !PT ;  /* 0x0000590049077a10 */ /* 0x000fe400027fe4ff */
[----:B------:R-:W-:Y:S01]  /*0710*/  SHF.L.U32 R0, R2, 0x2, RZ ;  /* 0x0000000202007819 */ /* 0x000fe200000006ff */
[----:B------:R-:W-:Y:S01]  /*0720*/  IMAD.WIDE.U32 R10, R11, R10, c[0x0][0x168] ;  /* 0x00005a000b0a7625 */ /* 0x000fe200078e000a */
[----:B------:R-:W-:-:S02]  /*0730*/  IADD3.X R9, R75, c[0x0][0x164], RZ, P5, !PT ;  /* 0x000059004b097a10 */ /* 0x000fc40002ffe4ff */
[----:B------:R-:W-:Y:S01]  /*0740*/  SHF.L.U32 R2, R3, 0x2, RZ ;  /* 0x0000000203027819 */ /* 0x000fe200000006ff */
[----:B------:R1:W-:Y:S01]  /*0750*/  LDGSTS.E.BYPASS.128 [R0], [R6.64] ;  /* 0x0000000006007fae */ /* 0x0003e2000b901c48 */
[----:B------:R-:W-:Y:S02]  /*0760*/  @P2 IADD3 R14, R14, 0x1, RZ ;  /* 0x000000010e0e2810 */ /* 0x000fe40007ffe0ff */
[----:B------:R-:W-:Y:S01]  /*0770*/  LOP3.LUT R64, R12, 0x100, RZ, 0xfc, !PT ;  /* 0x000001000c407812 */ /* 0x000fe200078efcff */
[----:B------:R2:W-:Y:S01]  /*0780*/  LDGSTS.E.BYPASS.128 [R2], [R8.64] ;  /* 0x0000000008027fae */ /* 0x0005e2000b901c48 */
[----:B------:R-:W-:Y:S02]  /*0790*/  @!P3 IADD3 R14, -R14, RZ, RZ ;  /* 0x000000ff0e0eb210 */ /* 0x000fe40007ffe1ff */
[----:B------:R-:W-:Y:S01]  /*07a0*/  IADD3 R64, P1, R64, c[0x0][0x168], RZ ;  /* 0x00005a0040407a10 */ /* 0x000fe20007f3e0ff */
[----:B------:R-:W0:Y:S01]  /*07b0*/  LDGDEPBAR ;  /* 0x00000000000079af */ /* 0x000e220000000000 */
[----:B------:R-:W-:-:S02]  /*07c0*/  LOP3.LUT R66, R74, 0x100, RZ, 0xfc, !PT ;  /* 0x000001004a427812 */ /* 0x000fc400078efcff */
[----:B------:R-:W-:Y:S01]  /*07d0*/  LOP3.LUT R68, R72, 0x100, RZ, 0xfc, !PT ;  /* 0x0000010048447812 */ /* 0x000fe200078efcff */
[----:B------:R3:W-:Y:S01]  /*07e0*/  LDGSTS.E.BYPASS.128 [R0+0x4000], [R10.64] ;  /* 0x040000000a007fae */ /* 0x0007e2000b901c48 */
[----:B------:R-:W-:Y:S02]  /*07f0*/  IADD3.X R61, R13, c[0x0][0x16c], RZ, P1, !PT ;  /* 0x00005b000d3d7a10 */ /* 0x000fe40000ffe4ff */
[----:B------:R-:W-:Y:S01]  /*0800*/  SEL R3, R15, R14, !P0 ;  /* 0x0000000e0f037207 */ /* 0x000fe20004000000 */
[----:B------:R3:W-:Y:S01]  /*0810*/  LDGSTS.E.BYPASS.128 [R2+0x4000], [R10.64] ;  /* 0x040000000a027fae */ /* 0x0007e2000b901c48 */
[----:B------:R-:W-:Y:S01]  /*0820*/  IADD3 R66, P0, R66, c[0x0][0x160], RZ ;  /* 0x0000580042427a10 */ /* 0x000fe20007f1e0ff */
[----:B------:R-:W-:Y:S01]  /*0830*/  CS2R R12, SRZ ;  /* 0x00000000000c7805 */ /* 0x000fe2000001ff00 */
[----:B------:R-:W-:Y:S01]  /*0840*/  IADD3 R68, P1, R68, c[0x0][0x160], RZ ;  /* 0x0000580044447a10 */ /* 0x000fe20007f3e0ff */
[----:B------:R-:W0:Y:S01]  /*0850*/  LDGDEPBAR ;  /* 0x00000000000079af */ /* 0x000e220000000000 */
[----:B------:R-:W-:-:S02]  /*0860*/  MOV R15, RZ ;  /* 0x000000ff000f7202 */ /* 0x000fc40000000f00 */
[----:B------:R-:W-:Y:S01]  /*0870*/  IADD3.X R63, R75, c[0x0][0x164], RZ, P0, !PT ;  /* 0x000059004b3f7a10 */ /* 0x000fe200007fe4ff */
[----:B------:R-:W-:Y:S06]  /*0880*/  BAR.SYNC 0x0 ;  /* 0x0000000000007b1d */ /* 0x000fec0000000000 */
[----:B------:R-:W-:Y:S01]  /*0890*/  @!PT LDS RZ, [RZ] ;  /* 0x00000000fffff984 */ /* 0x000fe20000000800 */
[----:B------:R-:W-:Y:S01]  /*08a0*/  @!PT LDS RZ, [RZ] ;  /* 0x00000000fffff984 */ /* 0x000fe20000000800 */
[----:B------:R-:W-:Y:S01]  /*08b0*/  @!PT LDS RZ, [RZ] ;  /* 0x00000000fffff984 */ /* 0x000fe20000000800 */
[----:B------:R1:W-:Y:S01]  /*08c0*/  LDGSTS.E.BYPASS.128 [R0+0x2000], [R6.64+0x80] ;  /* 0x0200008006007fae */ /* 0x0003e2000b901c48 */
[----:B------:R-:W-:-:S03]  /*08d0*/  IADD3.X R65, R73, c[0x0][0x164], RZ, P1, !PT ;  /* 0x0000590049417a10 */ /* 0x000fc60000ffe4ff */
[----:B------:R2:W-:Y:S04]  /*08e0*/  LDGSTS.E.BYPASS.128 [R2+0x2000], [R8.64+0x80] ;  /* 0x0200008008027fae */ /* 0x0005e8000b901c48 */
[----:B------:R-:W0:Y:S04]  /*08f0*/  LDGDEPBAR ;  /* 0x00000000000079af */ /* 0x000e280000000000 */
[----:B------:R3:W-:Y:S01]  /*0900*/  LDGSTS.E.BYPASS.128 [R0+0x6000], [R10.64+0x80] ;  /* 0x060000800a007fae */ /* 0x0007e2000b901c48 */
[----:B-1----:R-:W-:-:S03]  /*0910*/  CS2R R6, SRZ ;  /* 0x0000000000067805 */ /* 0x002fc6000001ff00 */
[----:B------:R3:W-:Y:S01]  /*0920*/  LDGSTS.E.BYPASS.128 [R2+0x6000], [R10.64+0x80] ;  /* 0x060000800a027fae */ /* 0x0007e2000b901c48 */
[----:B--2---:R-:W-:-:S03]  /*0930*/  CS2R R8, SRZ ;  /* 0x0000000000087805 */ /* 0x004fc6000001ff00 */
[----:B------:R-:W0:Y:S01]  /*0940*/  LDGDEPBAR ;  /* 0x00000000000079af */ /* 0x000e220000000000 */
[----:B---3--:R-:W-:Y:S01]  /*0950*/  CS2R R10, SRZ ;  /* 0x00000000000a7805 */ /* 0x008fe2000001ff00 */
[----:B------:R-:W-:-:S04]  /*0960*/  DEPBAR.LE SB0, 0x2 ;  /* 0x000080800000791a */ /* 0x000fc80000000000 */
[----:B------:R-:W-:Y:S06]  /*0970*/  BAR.SYNC 0x0 ;  /* 0x0000000000007b1d */ /* 0x000fec0000000000 */
.L_x_1:
[----:B------:R-:W-:Y:S01]  /*0980*/  LEA R69, R60, UR6, 0x7 ;  /* 0x000000063c457c11 */ /* 0x000fe2000f8e38ff */
[----:B------:R-:W-:Y:S01]  /*0990*/  LDS.128 R28, [R4.X4+UR5] ;  /* 0x00000005041c7984 */ /* 0x000fe20008004c00 */
[----:B------:R-:W-:Y:S01]  /*09a0*/  IADD3 R67, R67, 0x1, RZ ;  /* 0x0000000143437810 */ /* 0x000fe20007ffe0ff */
[----:B------:R-:W-:Y:S01]  /*09b0*/  UIADD3 UR4, UR4, 0x1, URZ ;  /* 0x0000000104047890 */ /* 0x000fe2000fffe03f */
[----:B------:R-:W-:Y:S01]  /*09c0*/  IADD3 R70, R70, 0x20, RZ ;  /* 0x0000002046467810 */ /* 0x000fe20007ffe0ff */
[----:B------:R-:W1:Y:S01]  /*09d0*/  LDS.128 R16, [R69+0x80] ;  /* 0x0000800045107984 */ /* 0x000e620000000c00 */
[C---:B------:R-:W-:Y:S01]  /*09e0*/  ISETP.GE.AND P1, PT, R67.reuse, 0x2, PT ;  /* 0x000000024300780c */ /* 0x040fe20003f26270 */
[----:B------:R-:W-:Y:S01]  /*09f0*/  UISETP.GE.AND UP0, UPT, UR4, 0x2, UPT ;  /* 0x000000020400788c */ /* 0x000fe2000bf06270 */
[----:B------:R-:W-:Y:S01]  /*0a00*/  ISETP.GE.U32.AND P0, PT, R70, 0x40, PT ;  /* 0x000000404600780c */ /* 0x000fe20003f06070 */
[----:B------:R-:W2:Y:S01]  /*0a10*/  LDS.128 R24, [R4.X4+UR5+0x80] ;  /* 0x0000800504187984 */ /* 0x000ea20008004c00 */
[----:B------:R-:W-:Y:S01]  /*0a20*/  SEL R67, R67, RZ, !P1 ;  /* 0x000000ff43437207 */ /* 0x000fe20004800000 */
[----:B------:R-:W-:-:S02]  /*0a30*/  USEL UR4, UR4, URZ, !UP0 ;  /* 0x0000003f04047287 */ /* 0x000fc4000c000000 */
[----:B------:R-:W3:Y:S04]  /*0a40*/  LDS.128 R20, [R4.X4+UR5+0x100] ;  /* 0x0001000504147984 */ /* 0x000ee80008004c00 */
[----:B------:R-:W4:Y:S04]  /*0a50*/  LDS.128 R32, [R4.X4+UR5+0x180] ;  /* 0x0001800504207984 */ /* 0x000f280008004c00 */
[----:B------:R-:W4:Y:S01]  /*0a60*/  LDS.128 R36, [R69+0x100] ;  /* 0x0001000045247984 */ /* 0x000f220000000c00 */
[-C--:B-1----:R-:W-:Y:S01]  /*0a70*/  FFMA R14, R28, R16.reuse, R15 ;  /* 0x000000101c0e7223 */ /* 0x082fe2000000000f */
[----:B--2---:R-:W-:-:S03]  /*0a80*/  FFMA R42, R24, R16, R12 ;  /* 0x00000010182a7223 */ /* 0x004fc6000000000c */
[-C--:B------:R-:W-:Y:S01]  /*0a90*/  FFMA R41, R29, R17.reuse, R14 ;  /* 0x000000111d297223 */ /* 0x080fe2000000000e */
[----:B---3--:R-:W-:Y:S01]  /*0aa0*/  FFMA R40, R20, R16, R13 ;  /* 0x0000001014287223 */ /* 0x008fe2000000000d */
[-C--:B------:R-:W-:Y:S01]  /*0ab0*/  FFMA R43, R25, R17.reuse, R42 ;  /* 0x00000011192b7223 */ /* 0x080fe2000000002a */
[----:B------:R-:W1:Y:S01]  /*0ac0*/  LDS.128 R12, [R69+0x180] ;  /* 0x00018000450c7984 */ /* 0x000e620000000c00 */
[----:B------:R-:W-:Y:S01]  /*0ad0*/  FFMA R52, R30, R18, R41 ;  /* 0x000000121e347223 */ /* 0x000fe20000000029 */
[----:B----4-:R-:W-:Y:S01]  /*0ae0*/  FFMA R16, R32, R16, R53 ;  /* 0x0000001020107223 */ /* 0x010fe20000000035 */
[----:B------:R-:W-:Y:S01]  /*0af0*/  FFMA R53, R21, R17, R40 ;  /* 0x0000001115357223 */ /* 0x000fe20000000028 */
[-C--:B------:R-:W-:Y:S01]  /*0b00*/  FFMA R50, R26, R18.reuse, R43 ;  /* 0x000000121a327223 */ /* 0x080fe2000000002b */
[----:B------:R-:W-:Y:S01]  /*0b10*/  FFMA R57, R31, R19, R52 ;  /* 0x000000131f397223 */ /* 0x000fe20000000034 */
[----:B------:R-:W-:Y:S01]  /*0b20*/  FFMA R17, R33, R17, R16 ;  /* 0x0000001121117223 */ /* 0x000fe20000000010 */
[----:B------:R-:W-:Y:S01]  /*0b30*/  FFMA R48, R22, R18, R53 ;  /* 0x0000001216307223 */ /* 0x000fe20000000035 */
[-C--:B------:R-:W-:Y:S01]  /*0b40*/  FFMA R16, R32, R36.reuse, R9 ;  /* 0x0000002420107223 */ /* 0x080fe20000000009 */
[----:B------:R-:W-:Y:S01]  /*0b50*/  FFMA R40, R24, R36, R11 ;  /* 0x0000002418287223 */ /* 0x000fe2000000000b */
[----:B------:R-:W-:Y:S01]  /*0b60*/  FFMA R42, R34, R18, R17 ;  /* 0x00000012222a7223 */ /* 0x000fe20000000011 */
[-C--:B------:R-:W-:Y:S01]  /*0b70*/  FFMA R18, R20, R36.reuse, R8 ;  /* 0x0000002414127223 */ /* 0x080fe20000000008 */
[----:B------:R-:W-:Y:S01]  /*0b80*/  FFMA R36, R28, R36, R10 ;  /* 0x000000241c247223 */ /* 0x000fe2000000000a */
[-C--:B------:R-:W-:Y:S01]  /*0b90*/  FFMA R55, R27, R19.reuse, R50 ;  /* 0x000000131b377223 */ /* 0x080fe20000000032 */
[----:B------:R-:W2:Y:S01]  /*0ba0*/  LDS.128 R8, [R69] ;  /* 0x0000000045087984 */ /* 0x000ea20000000c00 */
[-C--:B------:R-:W-:Y:S01]  /*0bb0*/  FFMA R53, R23, R19.reuse, R48 ;  /* 0x0000001317357223 */ /* 0x080fe20000000030 */
[----:B------:R-:W-:Y:S01]  /*0bc0*/  FFMA R59, R35, R19, R42 ;  /* 0x00000013233b7223 */ /* 0x000fe2000000002a */
[-C--:B------:R-:W-:Y:S01]  /*0bd0*/  FFMA R41, R21, R37.reuse, R18 ;  /* 0x0000002515297223 */ /* 0x080fe20000000012 */
[-C--:B------:R-:W-:Y:S01]  /*0be0*/  FFMA R19, R25, R37.reuse, R40 ;  /* 0x0000002519137223 */ /* 0x080fe20000000028 */
[-C--:B------:R-:W-:Y:S01]  /*0bf0*/  FFMA R17, R29, R37.reuse, R36 ;  /* 0x000000251d117223 */ /* 0x080fe20000000024 */
[----:B------:R-:W-:Y:S01]  /*0c00*/  FFMA R37, R33, R37, R16 ;  /* 0x0000002521257223 */ /* 0x000fe20000000010 */
[-C--:B------:R-:W-:Y:S01]  /*0c10*/  FFMA R16, R22, R38.reuse, R41 ;  /* 0x0000002616107223 */ /* 0x080fe20000000029 */
[-C--:B------:R-:W-:Y:S01]  /*0c20*/  FFMA R18, R26, R38.reuse, R19 ;  /* 0x000000261a127223 */ /* 0x080fe20000000013 */
[-C--:B------:R-:W-:Y:S01]  /*0c30*/  FFMA R48, R30, R38.reuse, R17 ;  /* 0x000000261e307223 */ /* 0x080fe20000000011 */
[----:B------:R-:W-:Y:S01]  /*0c40*/  LDS.128 R40, [R4.X4+UR5+0x190] ;  /* 0x0001900504287984 */ /* 0x000fe20008004c00 */
[-C--:B------:R-:W-:Y:S01]  /*0c50*/  FFMA R71, R23, R39.reuse, R16 ;  /* 0x0000002717477223 */ /* 0x080fe20000000010 */
[-C--:B------:R-:W-:Y:S01]  /*0c60*/  FFMA R77, R27, R39.reuse, R18 ;  /* 0x000000271b4d7223 */ /* 0x080fe20000000012 */
[----:B------:R-:W-:Y:S01]  /*0c70*/  FFMA R50, R34, R38, R37 ;  /* 0x0000002622327223 */ /* 0x000fe20000000025 */
[----:B------:R-:W-:-:S03]  /*0c80*/  FFMA R48, R31, R39, R48 ;  /* 0x000000271f307223 */ /* 0x000fc60000000030 */
[----:B------:R-:W-:Y:S02]  /*0c90*/  FFMA R50, R35, R39, R50 ;  /* 0x0000002723327223 */ /* 0x000fe40000000032 */
[----:B------:R-:W-:Y:S01]  /*0ca0*/  LDS.128 R36, [R4.X4+UR5+0x10] ;  /* 0x0000100504247984 */ /* 0x000fe20008004c00 */
[-C--:B-1----:R-:W-:Y:S01]  /*0cb0*/  FFMA R16, R24, R12.reuse, R6 ;  /* 0x0000000c18107223 */ /* 0x082fe20000000006 */
[-C--:B------:R-:W-:Y:S01]  /*0cc0*/  FFMA R18, R28, R12.reuse, R49 ;  /* 0x0000000c1c127223 */ /* 0x080fe20000000031 */
        /* <DEDUP_REMOVED lines=14> */
[----:B------:R-:W-:Y:S01]  /*0db0*/  LDS.128 R16, [R4.X4+UR5+0x110] ;  /* 0x0001100504107984 */ /* 0x000fe20008004c00 */
[-C--:B--2---:R-:W-:Y:S01]  /*0dc0*/  FFMA R32, R32, R8.reuse, R47 ;  /* 0x0000000820207223 */ /* 0x084fe2000000002f */
[-C--:B------:R-:W-:Y:S01]  /*0dd0*/  FFMA R28, R28, R8.reuse, R44 ;  /* 0x000000081c1c7223 */ /* 0x080fe2000000002c */
[-C--:B------:R-:W-:Y:S01]  /*0de0*/  FFMA R24, R24, R8.reuse, R45 ;  /* 0x0000000818187223 */ /* 0x080fe2000000002d */
[----:B------:R-:W1:Y:S01]  /*0df0*/  LDS.128 R12, [R69+0x90] ;  /* 0x00009000450c7984 */ /* 0x000e620000000c00 */
        /* <DEDUP_REMOVED lines=10> */
[----:B------:R-:W2:Y:S01]  /*0ea0*/  LDS.128 R32, [R4.X4+UR5+0x90] ;  /* 0x0000900504207984 */ /* 0x000ea20008004c00 */
[-C--:B------:R-:W-:Y:S01]  /*0eb0*/  FFMA R30, R27, R11.reuse, R30 ;  /* 0x0000000b1b1e7223 */ /* 0x080fe2000000001e */
[-C--:B------:R-:W-:Y:S01]  /*0ec0*/  FFMA R31, R31, R11.reuse, R8 ;  /* 0x0000000b1f1f7223 */ /* 0x080fe20000000008 */
[----:B------:R-:W-:Y:S01]  /*0ed0*/  FFMA R28, R23, R11, R28 ;  /* 0x0000000b171c7223 */ /* 0x000fe2000000001c */
[----:B------:R-:W3:Y:S04]  /*0ee0*/  LDS.128 R24, [R69+0x190] ;  /* 0x0001900045187984 */ /* 0x000ee80000000c00 */
[----:B------:R-:W4:Y:S01]  /*0ef0*/  LDS.128 R20, [R69+0x110] ;  /* 0x0001100045147984 */ /* 0x000f220000000c00 */
[-C--:B-1----:R-:W-:Y:S01]  /*0f00*/  FFMA R8, R40, R12.reuse, R59 ;  /* 0x0000000c28087223 */ /* 0x082fe2000000003b */
[----:B------:R-:W-:-:S03]  /*0f10*/  FFMA R10, R16, R12, R53 ;  /* 0x0000000c100a7223 */ /* 0x000fc60000000035 */
[-C--:B------:R-:W-:Y:S01]  /*0f20*/  FFMA R45, R41, R13.reuse, R8 ;  /* 0x0000000d292d7223 */ /* 0x080fe20000000008 */
[----:B------:R-:W-:Y:S02]  /*0f30*/  FFMA R47, R17, R13, R10 ;  /* 0x0000000d112f7223 */ /* 0x000fe4000000000a */
[----:B------:R-:W1:Y:S01]  /*0f40*/  LDS.128 R8, [R69+0x10] ;  /* 0x0000100045087984 */ /* 0x000e620000000c00 */
[-C--:B------:R-:W-:Y:S01]  /*0f50*/  FFMA R52, R42, R14.reuse, R45 ;  /* 0x0000000e2a347223 */ /* 0x080fe2000000002d */
[----:B------:R-:W-:Y:S01]  /*0f60*/  FFMA R54, R18, R14, R47 ;  /* 0x0000000e12367223 */ /* 0x000fe2000000002f */
[-C--:B--2---:R-:W-:Y:S01]  /*0f70*/  FFMA R44, R32, R12.reuse, R55 ;  /* 0x0000000c202c7223 */ /* 0x084fe20000000037 */
[----:B------:R-:W-:Y:S01]  /*0f80*/  FFMA R12, R36, R12, R57 ;  /* 0x0000000c240c7223 */ /* 0x000fe20000000039 */
[----:B------:R-:W-:Y:S02]  /*0f90*/  FFMA R45, R43, R15, R52 ;  /* 0x0000000f2b2d7223 */ /* 0x000fe40000000034 */
[-C--:B------:R-:W-:Y:S01]  /*0fa0*/  FFMA R53, R33, R13.reuse, R44 ;  /* 0x0000000d21357223 */ /* 0x080fe2000000002c */
[----:B------:R-:W-:Y:S01]  /*0fb0*/  FFMA R13, R37, R13, R12 ;  /* 0x0000000d250d7223 */ /* 0x000fe2000000000c */
[-C--:B---3--:R-:W-:Y:S01]  /*0fc0*/  FFMA R6, R40, R24.reuse, R6 ;  /* 0x0000001828067223 */ /* 0x088fe20000000006 */
[----:B------:R-:W-:Y:S01]  /*0fd0*/  FFMA R44, R32, R24, R49 ;  /* 0x00000018202c7223 */ /* 0x000fe20000000031 */
[-C--:B------:R-:W-:Y:S01]  /*0fe0*/  FFMA R56, R34, R14.reuse, R53 ;  /* 0x0000000e22387223 */ /* 0x080fe20000000035 */
[----:B------:R-:W-:Y:S01]  /*0ff0*/  FFMA R14, R38, R14, R13 ;  /* 0x0000000e260e7223 */ /* 0x000fe2000000000d */
[-C--:B----4-:R-:W-:Y:S01]  /*1000*/  FFMA R12, R16, R20.reuse, R71 ;  /* 0x00000014100c7223 */ /* 0x090fe20000000047 */
[-C--:B------:R-:W-:Y:S01]  /*1010*/  FFMA R46, R32, R20.reuse, R77 ;  /* 0x00000014202e7223 */ /* 0x080fe2000000004d */
[-C--:B------:R-:W-:Y:S01]  /*1020*/  FFMA R48, R36, R20.reuse, R48 ;  /* 0x0000001424307223 */ /* 0x080fe20000000030 */
[----:B------:R-:W-:Y:S01]  /*1030*/  FFMA R50, R40, R20, R50 ;  /* 0x0000001428327223 */ /* 0x000fe20000000032 */
[-C--:B------:R-:W-:Y:S01]  /*1040*/  FFMA R20, R16, R24.reuse, R7 ;  /* 0x0000001810147223 */ /* 0x080fe20000000007 */
[----:B------:R-:W-:Y:S01]  /*1050*/  FFMA R24, R36, R24, R51 ;  /* 0x0000001824187223 */ /* 0x000fe20000000033 */
        /* <DEDUP_REMOVED lines=20> */
[-C--:B-1----:R-:W-:Y:S01]  /*11a0*/  FFMA R40, R40, R8.reuse, R29 ;  /* 0x0000000828287223 */ /* 0x082fe2000000001d */
[----:B------:R-:W-:Y:S01]  /*11b0*/  FFMA R36, R36, R8, R31 ;  /* 0x0000000824247223 */ /* 0x000fe2000000001f */
[----:B------:R-:W-:Y:S01]  /*11c0*/  FFMA R12, R18, R26, R21 ;  /* 0x0000001a120c7223 */ /* 0x000fe20000000015 */
[-C--:B------:R-:W-:Y:S01]  /*11d0*/  FFMA R30, R32, R8.reuse, R30 ;  /* 0x00000008201e7223 */ /* 0x080fe2000000001e */
[-C--:B------:R-:W-:Y:S01]  /*11e0*/  FFMA R41, R41, R9.reuse, R40 ;  /* 0x0000000929297223 */ /* 0x080fe20000000028 */
[----:B------:R-:W-:Y:S01]  /*11f0*/  FFMA R37, R37, R9, R36 ;  /* 0x0000000925257223 */ /* 0x000fe20000000024 */
        /* <DEDUP_REMOVED lines=8> */
[C---:B------:R-:W-:Y:S01]  /*1280*/  FFMA R6, R43.reuse, R27, R6 ;  /* 0x0000001b2b067223 */ /* 0x040fe20000000006 */
[----:B------:R-:W-:Y:S01]  /*1290*/  FFMA R37, R43, R11, R42 ;  /* 0x0000000b2b257223 */ /* 0x000fe2000000002a */
[----:B------:R-:W-:Y:S01]  /*12a0*/  LDS.128 R12, [R69+0xa0] ;  /* 0x0000a000450c7984 */ /* 0x000fe20000000c00 */
[-C--:B------:R-:W-:Y:S01]  /*12b0*/  FFMA R33, R33, R9.reuse, R30 ;  /* 0x0000000921217223 */ /* 0x080fe2000000001e */
[----:B------:R-:W-:Y:S01]  /*12c0*/  FFMA R9, R17, R9, R28 ;  /* 0x0000000911097223 */ /* 0x000fe2000000001c */
[----:B------:R-:W-:Y:S01]  /*12d0*/  FFMA R39, R39, R11, R8 ;  /* 0x0000000b27277223 */ /* 0x000fe20000000008 */
[----:B------:R-:W1:Y:S01]  /*12e0*/  LDS.128 R40, [R4.X4+UR5+0x1a0] ;  /* 0x0001a00504287984 */ /* 0x000e620008004c00 */
[-C--:B------:R-:W-:Y:S01]  /*12f0*/  FFMA R38, R34, R10.reuse, R33 ;  /* 0x0000000a22267223 */ /* 0x080fe20000000021 */
[----:B------:R-:W-:-:S02]  /*1300*/  FFMA R36, R18, R10, R9 ;  /* 0x0000000a12247223 */ /* 0x000fc40000000009 */
[----:B------:R-:W2:Y:S01]  /*1310*/  LDS.128 R20, [R4.X4+UR5+0x120] ;  /* 0x0001200504147984 */ /* 0x000ea20008004c00 */
[-C--:B------:R-:W-:Y:S01]  /*1320*/  FFMA R38, R35, R11.reuse, R38 ;  /* 0x0000000b23267223 */ /* 0x080fe20000000026 */
[----:B------:R-:W-:Y:S02]  /*1330*/  FFMA R36, R19, R11, R36 ;  /* 0x0000000b13247223 */ /* 0x000fe40000000024 */
[----:B------:R-:W3:Y:S04]  /*1340*/  LDS.128 R24, [R4.X4+UR5+0xa0] ;  /* 0x0000a00504187984 */ /* 0x000ee80008004c00 */
[----:B------:R-:W4:Y:S04]  /*1350*/  LDS.128 R28, [R4.X4+UR5+0x20] ;  /* 0x00002005041c7984 */ /* 0x000f280008004c00 */
[----:B------:R-:W4:Y:S04]  /*1360*/  LDS.128 R16, [R69+0x120] ;  /* 0x0001200045107984 */ /* 0x000f280000000c00 */
[----:B------:R-:W4:Y:S01]  /*1370*/  LDS.128 R32, [R69+0x1a0] ;  /* 0x0001a00045207984 */ /* 0x000f220000000c00 */
[-C--:B-1----:R-:W-:Y:S01]  /*1380*/  FFMA R8, R40, R12.reuse, R45 ;  /* 0x0000000c28087223 */ /* 0x082fe2000000002d */
[----:B--2---:R-:W-:-:S03]  /*1390*/  FFMA R10, R20, R12, R7 ;  /* 0x0000000c140a7223 */ /* 0x004fc60000000007 */
[-C--:B------:R-:W-:Y:S01]  /*13a0*/  FFMA R7, R41, R13.reuse, R8 ;  /* 0x0000000d29077223 */ /* 0x080fe20000000008 */
[-C--:B------:R-:W-:Y:S01]  /*13b0*/  FFMA R45, R21, R13.reuse, R10 ;  /* 0x0000000d152d7223 */ /* 0x080fe2000000000a */
[----:B---3--:R-:W-:Y:S01]  /*13c0*/  FFMA R44, R24, R12, R47 ;  /* 0x0000000c182c7223 */ /* 0x008fe2000000002f */
        /* <DEDUP_REMOVED lines=12> */
[C---:B------:R-:W-:Y:S01]  /*1490*/  FFMA R12, R40.reuse, R16, R57 ;  /* 0x00000010280c7223 */ /* 0x040fe20000000039 */
[-C--:B------:R-:W-:Y:S01]  /*14a0*/  FFMA R7, R23, R15.reuse, R54 ;  /* 0x0000000f17077223 */ /* 0x080fe20000000036 */
[-C--:B------:R-:W-:Y:S01]  /*14b0*/  FFMA R47, R27, R15.reuse, R56 ;  /* 0x0000000f1b2f7223 */ /* 0x080fe20000000038 */
[----:B------:R-:W-:Y:S01]  /*14c0*/  FFMA R49, R31, R15, R14 ;  /* 0x0000000f1f317223 */ /* 0x000fe2000000000e */
[-C--:B------:R-:W-:Y:S01]  /*14d0*/  FFMA R13, R29, R17.reuse, R50 ;  /* 0x000000111d0d7223 */ /* 0x080fe20000000032 */
[-C--:B------:R-:W-:Y:S01]  /*14e0*/  FFMA R15, R25, R17.reuse, R48 ;  /* 0x00000011190f7223 */ /* 0x080fe20000000030 */
[-C--:B------:R-:W-:Y:S01]  /*14f0*/  FFMA R51, R21, R17.reuse, R44 ;  /* 0x0000001115337223 */ /* 0x080fe2000000002c */
[-C--:B------:R-:W-:Y:S01]  /*1500*/  FFMA R6, R40, R32.reuse, R6 ;  /* 0x0000002028067223 */ /* 0x080fe20000000006 */
        /* <DEDUP_REMOVED lines=17> */
[----:B------:R-:W-:Y:S01]  /*1620*/  FFMA R12, R22, R34, R17 ;  /* 0x00000022160c7223 */ /* 0x000fe20000000011 */
[-C--:B------:R-:W-:Y:S01]  /*1630*/  FFMA R55, R31, R19.reuse, R44 ;  /* 0x000000131f377223 */ /* 0x080fe2000000002c */
[----:B------:R-:W-:Y:S01]  /*1640*/  FFMA R57, R43, R19, R18 ;  /* 0x000000132b397223 */ /* 0x000fe20000000012 */
[-C--:B-1----:R-:W-:Y:S01]  /*1650*/  FFMA R40, R40, R8.reuse, R37 ;  /* 0x0000000828287223 */ /* 0x082fe20000000025 */
[-C--:B------:R-:W-:Y:S01]  /*1660*/  FFMA R28, R28, R8.reuse, R39 ;  /* 0x000000081c1c7223 */ /* 0x080fe20000000027 */
[-C--:B------:R-:W-:Y:S01]  /*1670*/  FFMA R38, R24, R8.reuse, R38 ;  /* 0x0000000818267223 */ /* 0x080fe20000000026 */
[----:B------:R-:W-:Y:S01]  /*1680*/  FFMA R36, R20, R8, R36 ;  /* 0x0000000814247223 */ /* 0x000fe20000000024 */
[-C--:B------:R-:W-:Y:S01]  /*1690*/  FFMA R41, R41, R9.reuse, R40 ;  /* 0x0000000929297223 */ /* 0x080fe20000000028 */
[----:B------:R-:W-:Y:S01]  /*16a0*/  FFMA R29, R29, R9, R28 ;  /* 0x000000091d1d7223 */ /* 0x000fe2000000001c */
[-C--:B------:R-:W-:Y:S01]  /*16b0*/  FFMA R77, R31, R35.reuse, R16 ;  /* 0x000000231f4d7223 */ /* 0x080fe20000000010 */
[-C--:B------:R-:W-:Y:S01]  /*16c0*/  FFMA R71, R27, R35.reuse, R14 ;  /* 0x000000231b477223 */ /* 0x080fe2000000000e */
        /* <DEDUP_REMOVED lines=76> */
[----:B------:R-:W-:Y:S01]  /*1b90*/  FFMA R33, R33, R9, R30 ;  /* 0x0000000921217223 */ /* 0x000fe2000000001e */
[----:B------:R-:W-:Y:S01]  /*1ba0*/  FFMA R37, R43, R11, R42 ;  /* 0x0000000b2b257223 */ /* 0x000fe2000000002a */
[----:B------:R-:W-:Y:S01]  /*1bb0*/  FFMA R9, R17, R9, R28 ;  /* 0x0000000911097223 */ /* 0x000fe2000000001c */
[----:B------:R-:W-:Y:S01]  /*1bc0*/  LDS.128 R40, [R4.X4+UR5+0x1c0] ;  /* 0x0001c00504287984 */ /* 0x000fe20008004c00 */
[-C--:B------:R-:W-:Y:S01]  /*1bd0*/  FFMA R38, R34, R10.reuse, R33 ;  /* 0x0000000a22267223 */ /* 0x080fe20000000021 */
[-C--:B------:R-:W-:Y:S01]  /*1be0*/  FFMA R39, R39, R11.reuse, R8 ;  /* 0x0000000b27277223 */ /* 0x080fe20000000008 */
[----:B------:R-:W-:Y:S01]  /*1bf0*/  FFMA R36, R18, R10, R9 ;  /* 0x0000000a12247223 */ /* 0x000fe20000000009 */
[----:B------:R-:W1:Y:S01]  /*1c00*/  LDS.128 R12, [R69+0xc0] ;  /* 0x0000c000450c7984 */ /* 0x000e620000000c00 */
[----:B------:R-:W-:-:S02]  /*1c10*/  FFMA R38, R35, R11, R38 ;  /* 0x0000000b23267223 */ /* 0x000fc40000000026 */
[----:B------:R-:W-:Y:S01]  /*1c20*/  FFMA R36, R19, R11, R36 ;  /* 0x0000000b13247223 */ /* 0x000fe20000000024 */
[----:B------:R-:W2:Y:S04]  /*1c30*/  LDS.128 R20, [R4.X4+UR5+0x140] ;  /* 0x0001400504147984 */ /* 0x000ea80008004c00 */
[----:B------:R-:W3:Y:S04]  /*1c40*/  LDS.128 R24, [R4.X4+UR5+0xc0] ;  /* 0x0000c00504187984 */ /* 0x000ee80008004c00 */
[----:B------:R-:W4:Y:S04]  /*1c50*/  LDS.128 R28, [R4.X4+UR5+0x40] ;  /* 0x00004005041c7984 */ /* 0x000f280008004c00 */
[----:B------:R-:W4:Y:S04]  /*1c60*/  LDS.128 R16, [R69+0x140] ;  /* 0x0001400045107984 */ /* 0x000f280000000c00 */
[----:B------:R-:W4:Y:S01]  /*1c70*/  LDS.128 R32, [R69+0x1c0] ;  /* 0x0001c00045207984 */ /* 0x000f220000000c00 */
[-C--:B-1----:R-:W-:Y:S01]  /*1c80*/  FFMA R8, R40, R12.reuse, R7 ;  /* 0x0000000c28087223 */ /* 0x082fe20000000007 */
[----:B--2---:R-:W-:-:S03]  /*1c90*/  FFMA R10, R20, R12, R45 ;  /* 0x0000000c140a7223 */ /* 0x004fc6000000002d */
[-C--:B------:R-:W-:Y:S01]  /*1ca0*/  FFMA R7, R41, R13.reuse, R8 ;  /* 0x0000000d29077223 */ /* 0x080fe20000000008 */
[----:B---3--:R-:W-:Y:S01]  /*1cb0*/  FFMA R44, R24, R12, R47 ;  /* 0x0000000c182c7223 */ /* 0x008fe2000000002f */
[-C--:B------:R-:W-:Y:S02]  /*1cc0*/  FFMA R45, R21, R13.reuse, R10 ;  /* 0x0000000d152d7223 */ /* 0x080fe4000000000a */
[----:B------:R-:W-:Y:S01]  /*1cd0*/  FFMA R52, R42, R14, R7 ;  /* 0x0000000e2a347223 */ /* 0x000fe20000000007 */
[----:B------:R-:W1:Y:S01]  /*1ce0*/  LDS.128 R8, [R69+0x40] ;  /* 0x0000400045087984 */ /* 0x000e620000000c00 */
        /* <DEDUP_REMOVED lines=41> */
[----:B------:R-:W-:Y:S01]  /*1f80*/  FFMA R6, R43, R35, R6 ;  /* 0x000000232b067223 */ /* 0x000fe20000000006 */
[----:B------:R-:W-:Y:S01]  /*1f90*/  LDS.128 R12, [R4.X4+UR5+0x1d0] ;  /* 0x0001d005040c7984 */ /* 0x000fe20008004c00 */
[-C--:B-1----:R-:W-:Y:S01]  /*1fa0*/  FFMA R40, R40, R8.reuse, R37 ;  /* 0x0000000828287223 */ /* 0x082fe20000000025 */
[-C--:B------:R-:W-:Y:S01]  /*1fb0*/  FFMA R28, R28, R8.reuse, R39 ;  /* 0x000000081c1c7223 */ /* 0x080fe20000000027 */
[-C--:B------:R-:W-:Y:S01]  /*1fc0*/  FFMA R38, R24, R8.reuse, R38 ;  /* 0x0000000818267223 */ /* 0x080fe20000000026 */
[----:B------:R-:W1:Y:S01]  /*1fd0*/  LDS.128 R16, [R69+0xd0] ;  /* 0x0000d00045107984 */ /* 0x000e620000000c00 */
[-C--:B------:R-:W-:Y:S01]  /*1fe0*/  FFMA R41, R41, R9.reuse, R40 ;  /* 0x0000000929297223 */ /* 0x080fe20000000028 */
[----:B------:R-:W-:Y:S01]  /*1ff0*/  FFMA R36, R20, R8, R36 ;  /* 0x0000000814247223 */ /* 0x000fe20000000024 */
[-C--:B------:R-:W-:Y:S01]  /*2000*/  FFMA R29, R29, R9.reuse, R28 ;  /* 0x000000091d1d7223 */ /* 0x080fe2000000001c */
[----:B------:R-:W2:Y:S01]  /*2010*/  LDS.128 R32, [R4.X4+UR5+0x150] ;  /* 0x0001500504207984 */ /* 0x000ea20008004c00 */
[-C--:B------:R-:W-:Y:S01]  /*2020*/  FFMA R42, R42, R10.reuse, R41 ;  /* 0x0000000a2a2a7223 */ /* 0x080fe20000000029 */
[-C--:B------:R-:W-:Y:S01]  /*2030*/  FFMA R25, R25, R9.reuse, R38 ;  /* 0x0000000919197223 */ /* 0x080fe20000000026 */
[----:B------:R-:W-:Y:S01]  /*2040*/  FFMA R9, R21, R9, R36 ;  /* 0x0000000915097223 */ /* 0x000fe20000000024 */
[-C--:B------:R-:W-:Y:S01]  /*2050*/  FFMA R8, R30, R10.reuse, R29 ;  /* 0x0000000a1e087223 */ /* 0x080fe2000000001d */
[-C--:B------:R-:W-:Y:S01]  /*2060*/  FFMA R29, R43, R11.reuse, R42 ;  /* 0x0000000b2b1d7223 */ /* 0x080fe2000000002a */
[----:B------:R-:W3:Y:S01]  /*2070*/  LDS.128 R36, [R4.X4+UR5+0xd0] ;  /* 0x0000d00504247984 */ /* 0x000ee20008004c00 */
[-C--:B------:R-:W-:Y:S01]  /*2080*/  FFMA R30, R26, R10.reuse, R25 ;  /* 0x0000000a1a1e7223 */ /* 0x080fe20000000019 */
[----:B------:R-:W-:Y:S01]  /*2090*/  FFMA R28, R22, R10, R9 ;  /* 0x0000000a161c7223 */ /* 0x000fe20000000009 */
[-C--:B------:R-:W-:Y:S01]  /*20a0*/  FFMA R31, R31, R11.reuse, R8 ;  /* 0x0000000b1f1f7223 */ /* 0x080fe20000000008 */
[----:B------:R-:W4:Y:S01]  /*20b0*/  LDS.128 R40, [R4.X4+UR5+0x50] ;  /* 0x0000500504287984 */ /* 0x000f220008004c00 */
[-C--:B------:R-:W-:Y:S01]  /*20c0*/  FFMA R30, R27, R11.reuse, R30 ;  /* 0x0000000b1b1e7223 */ /* 0x080fe2000000001e */
[----:B------:R-:W-:-:S02]  /*20d0*/  FFMA R28, R23, R11, R28 ;  /* 0x0000000b171c7223 */ /* 0x000fc4000000001c */
[----:B------:R-:W4:Y:S04]  /*20e0*/  LDS.128 R8, [R69+0x150] ;  /* 0x0001500045087984 */ /* 0x000f280000000c00 */
[----:B------:R-:W4:Y:S01]  /*20f0*/  LDS.128 R20, [R69+0x1d0] ;  /* 0x0001d00045147984 */ /* 0x000f220000000c00 */
[-C--:B-1----:R-:W-:Y:S01]  /*2100*/  FFMA R24, R12, R16.reuse, R45 ;  /* 0x000000100c187223 */ /* 0x082fe2000000002d */
[----:B--2---:R-:W-:-:S03]  /*2110*/  FFMA R26, R32, R16, R7 ;  /* 0x00000010201a7223 */ /* 0x004fc60000000007 */
[-C--:B------:R-:W-:Y:S01]  /*2120*/  FFMA R7, R13, R17.reuse, R24 ;  /* 0x000000110d077223 */ /* 0x080fe20000000018 */
[----:B------:R-:W-:-:S03]  /*2130*/  FFMA R45, R33, R17, R26 ;  /* 0x00000011212d7223 */ /* 0x000fc6000000001a */
[----:B------:R-:W-:Y:S01]  /*2140*/  FFMA R52, R14, R18, R7 ;  /* 0x000000120e347223 */ /* 0x000fe20000000007 */
[----:B------:R-:W1:Y:S01]  /*2150*/  LDS.128 R24, [R69+0x50] ;  /* 0x0000500045187984 */ /* 0x000e620000000c00 */
[----:B---3--:R-:W-:Y:S01]  /*2160*/  FFMA R44, R36, R16, R47 ;  /* 0x00000010242c7223 */ /* 0x008fe2000000002f */
[----:B------:R-:W-:Y:S01]  /*2170*/  FFMA R54, R34, R18, R45 ;  /* 0x0000001222367223 */ /* 0x000fe2000000002d */
[----:B------:R-:W-:Y:S01]  /*2180*/  FFMA R7, R15, R19, R52 ;  /* 0x000000130f077223 */ /* 0x000fe20000000034 */
[----:B----4-:R-:W-:Y:S01]  /*2190*/  FFMA R16, R40, R16, R49 ;  /* 0x0000001028107223 */ /* 0x010fe20000000031 */
[----:B------:R-:W-:-:S03]  /*21a0*/  FFMA R47, R37, R17, R44 ;  /* 0x00000011252f7223 */ /* 0x000fc6000000002c */
[C---:B------:R-:W-:Y:S01]  /*21b0*/  FFMA R17, R41.reuse, R17, R16 ;  /* 0x0000001129117223 */ /* 0x040fe20000000010 */
        /* <DEDUP_REMOVED lines=23> */
[----:B------:R-:W-:Y:S01]  /*2330*/  FFMA R49, R41, R21, R20 ;  /* 0x0000001529317223 */ /* 0x000fe20000000014 */
[-C--:B------:R-:W-:Y:S01]  /*2340*/  FFMA R71, R43, R11.reuse, R44 ;  /* 0x0000000b2b477223 */ /* 0x080fe2000000002c */
[-C--:B------:R-:W-:Y:S01]  /*2350*/  FFMA R47, R39, R11.reuse, R18 ;  /* 0x0000000b272f7223 */ /* 0x080fe20000000012 */
[----:B------:R-:W-:Y:S01]  /*2360*/  FFMA R9, R35, R11, R16 ;  /* 0x0000000b23097223 */ /* 0x000fe20000000010 */
[----:B------:R-:W-:Y:S01]  /*2370*/  FFMA R21, R13, R21, R6 ;  /* 0x000000150d157223 */ /* 0x000fe20000000006 */
        /* <DEDUP_REMOVED lines=8> */
[-C--:B------:R-:W-:Y:S01]  /*2400*/  FFMA R6, R42, R22.reuse, R49 ;  /* 0x000000162a067223 */ /* 0x080fe20000000031 */
[-C--:B------:R-:W-:Y:S01]  /*2410*/  FFMA R33, R33, R25.reuse, R28 ;  /* 0x0000001921217223 */ /* 0x080fe2000000001c */
[-C--:B------:R-:W-:Y:S01]  /*2420*/  FFMA R37, R37, R25.reuse, R30 ;  /* 0x0000001925257223 */ /* 0x080fe2000000001e */
[C---:B------:R-:W-:Y:S01]  /*2430*/  FFMA R22, R14.reuse, R22, R21 ;  /* 0x000000160e167223 */ /* 0x040fe20000000015 */
        /* <DEDUP_REMOVED lines=8> */
[C---:B------:R-:W-:Y:S01]  /*24c0*/  FFMA R23, R15.reuse, R23, R22 ;  /* 0x000000170f177223 */ /* 0x040fe20000000016 */
[-C--:B------:R-:W-:Y:S01]  /*24d0*/  FFMA R25, R15, R27.reuse, R14 ;  /* 0x0000001b0f197223 */ /* 0x080fe2000000000e */
[-C--:B------:R-:W-:Y:S01]  /*24e0*/  FFMA R8, R35, R27.reuse, R8 ;  /* 0x0000001b23087223 */ /* 0x080fe20000000008 */
[-C--:B------:R-:W-:Y:S01]  /*24f0*/  FFMA R10, R39, R27.reuse, R10 ;  /* 0x0000001b270a7223 */ /* 0x080fe2000000000a */
[----:B------:R-:W-:Y:S01]  /*2500*/  LDS.128 R48, [R69+0xe0] ;  /* 0x0000e00045307984 */ /* 0x000fe20000000c00 */
[----:B------:R-:W-:-:S03]  /*2510*/  FFMA R27, R43, R27, R26 ;  /* 0x0000001b2b1b7223 */ /* 0x000fc6000000001a */
[----:B------:R-:W1:Y:S04]  /*2520*/  LDS.128 R12, [R4.X4+UR5+0x160] ;  /* 0x00016005040c7984 */ /* 0x000e680008004c00 */
[----:B------:R-:W2:Y:S04]  /*2530*/  LDS.128 R28, [R4.X4+UR5+0x1e0] ;  /* 0x0001e005041c7984 */ /* 0x000ea80008004c00 */
[----:B------:R-:W3:Y:S04]  /*2540*/  LDS.128 R40, [R4.X4+UR5+0xe0] ;  /* 0x0000e00504287984 */ /* 0x000ee80008004c00 */
[----:B------:R-:W4:Y:S04]  /*2550*/  LDS.128 R32, [R4.X4+UR5+0x60] ;  /* 0x0000600504207984 */ /* 0x000f280008004c00 */
[----:B------:R-:W4:Y:S04]  /*2560*/  LDS.128 R52, [R69+0x160] ;  /* 0x0001600045347984 */ /* 0x000f280000000c00 */
[----:B------:R-:W4:Y:S04]  /*2570*/  LDS.128 R56, [R69+0x1e0] ;  /* 0x0001e00045387984 */ /* 0x000f280000000c00 */
[----:B------:R-:W4:Y:S01]  /*2580*/  LDS.128 R36, [R69+0x60] ;  /* 0x0000600045247984 */ /* 0x000f220000000c00 */
[-C--:B-1----:R-:W-:Y:S01]  /*2590*/  FFMA R20, R12, R48.reuse, R17 ;  /* 0x000000300c147223 */ /* 0x082fe20000000011 */
[-C--:B--2---:R-:W-:Y:S01]  /*25a0*/  FFMA R16, R28, R48.reuse, R7 ;  /* 0x000000301c107223 */ /* 0x084fe20000000007 */
[----:B---3--:R-:W-:-:S03]  /*25b0*/  FFMA R76, R40, R48, R45 ;  /* 0x00000030284c7223 */ /* 0x008fc6000000002d */
[-C--:B------:R-:W-:Y:S01]  /*25c0*/  FFMA R17, R29, R49.reuse, R16 ;  /* 0x000000311d117223 */ /* 0x080fe20000000010 */
[----:B----4-:R-:W-:Y:S01]  /*25d0*/  FFMA R48, R32, R48, R19 ;  /* 0x0000003020307223 */ /* 0x010fe20000000013 */
        /* <DEDUP_REMOVED lines=8> */
[-C--:B------:R-:W-:Y:S01]  /*2660*/  FFMA R11, R41, R53.reuse, R44 ;  /* 0x00000035290b7223 */ /* 0x080fe2000000002c */
        /* <DEDUP_REMOVED lines=23> */
[-C--:B------:R-:W-:Y:S01]  /*27e0*/  FFMA R13, R13, R37.reuse, R8 ;  /* 0x000000250d0d7223 */ /* 0x080fe20000000008 */
[-C--:B------:R-:W-:Y:S01]  /*27f0*/  FFMA R32, R32, R36.reuse, R27 ;  /* 0x0000002420207223 */ /* 0x080fe2000000001b */
[----:B------:R-:W-:Y:S01]  /*2800*/  FFMA R28, R28, R36, R25 ;  /* 0x000000241c1c7223 */ /* 0x000fe20000000019 */
[----:B------:R-:W-:Y:S01]  /*2810*/  LDS.128 R16, [R4.X4+UR5+0x70] ;  /* 0x0000700504107984 */ /* 0x000fe20008004c00 */
[-C--:B------:R-:W-:Y:S01]  /*2820*/  FFMA R7, R30, R54.reuse, R7 ;  /* 0x000000361e077223 */ /* 0x080fe20000000007 */
[----:B------:R-:W-:Y:S01]  /*2830*/  FFMA R54, R34, R54, R71 ;  /* 0x0000003622367223 */ /* 0x000fe20000000047 */
[-C--:B------:R-:W-:Y:S01]  /*2840*/  FFMA R29, R29, R37.reuse, R28 ;  /* 0x000000251d1d7223 */ /* 0x080fe2000000001c */
[----:B------:R-:W1:Y:S01]  /*2850*/  LDS.128 R8, [R69+0xf0] ;  /* 0x0000f00045087984 */ /* 0x000e620000000c00 */
[----:B------:R-:W-:Y:S01]  /*2860*/  FFMA R33, R33, R37, R32 ;  /* 0x0000002521217223 */ /* 0x000fe20000000020 */
[-C--:B------:R-:W-:Y:S01]  /*2870*/  FFMA R14, R14, R38.reuse, R13 ;  /* 0x000000260e0e7223 */ /* 0x080fe2000000000d */
[-C--:B------:R-:W-:Y:S01]  /*2880*/  FFMA R30, R30, R38.reuse, R29 ;  /* 0x000000261e1e7223 */ /* 0x080fe2000000001d */
[----:B------:R-:W2:Y:S01]  /*2890*/  LDS.128 R20, [R4.X4+UR5+0xf0] ;  /* 0x0000f00504147984 */ /* 0x000ea20008004c00 */
[----:B------:R-:W-:Y:S01]  /*28a0*/  FFMA R13, R31, R51, R6 ;  /* 0x000000331f0d7223 */ /* 0x000fe20000000006 */
[-C--:B------:R-:W-:Y:S01]  /*28b0*/  FFMA R34, R34, R38.reuse, R33 ;  /* 0x0000002622227223 */ /* 0x080fe20000000021 */
[-C--:B------:R-:W-:Y:S01]  /*28c0*/  FFMA R29, R35, R55.reuse, R54 ;  /* 0x00000037231d7223 */ /* 0x080fe20000000036 */
[----:B------:R-:W3:Y:S01]  /*28d0*/  LDS.128 R24, [R4.X4+UR5+0x170] ;  /* 0x0001700504187984 */ /* 0x000ee20008004c00 */
[-C--:B------:R-:W-:Y:S01]  /*28e0*/  FFMA R71, R43, R55.reuse, R56 ;  /* 0x000000372b477223 */ /* 0x080fe20000000038 */
[-C--:B------:R-:W-:Y:S01]  /*28f0*/  FFMA R77, R15, R55.reuse, R76 ;  /* 0x000000370f4d7223 */ /* 0x080fe2000000004c */
[----:B------:R-:W-:Y:S01]  /*2900*/  FFMA R6, R31, R55, R7 ;  /* 0x000000371f067223 */ /* 0x000fe20000000007 */
[----:B------:R-:W4:Y:S01]  /*2910*/  LDS.128 R44, [R4.X4+UR5+0x1f0] ;  /* 0x0001f005042c7984 */ /* 0x000f220008004c00 */
[-C--:B------:R-:W-:Y:S01]  /*2920*/  FFMA R33, R15, R51.reuse, R48 ;  /* 0x000000330f217223 */ /* 0x080fe20000000030 */
[-C--:B------:R-:W-:Y:S01]  /*2930*/  FFMA R52, R43, R51.reuse, R52 ;  /* 0x000000332b347223 */ /* 0x080fe20000000034 */
[----:B------:R-:W-:Y:S01]  /*2940*/  FFMA R12, R35, R51, R50 ;  /* 0x00000033230c7223 */ /* 0x000fe20000000032 */
[-C--:B------:R-:W-:Y:S01]  /*2950*/  FFMA R55, R15, R59.reuse, R49 ;  /* 0x0000003b0f377223 */ /* 0x080fe20000000031 */
[-C--:B------:R-:W-:Y:S01]  /*2960*/  FFMA R7, R35, R59.reuse, R58 ;  /* 0x0000003b23077223 */ /* 0x080fe2000000003a */
[----:B------:R-:W4:Y:S01]  /*2970*/  LDS.128 R48, [R69+0x170] ;  /* 0x0001700045307984 */ /* 0x000f220000000c00 */
[-C--:B------:R-:W-:Y:S01]  /*2980*/  FFMA R37, R43, R59.reuse, R53 ;  /* 0x0000003b2b257223 */ /* 0x080fe20000000035 */
[----:B------:R-:W-:Y:S01]  /*2990*/  FFMA R59, R31, R59, R57 ;  /* 0x0000003b1f3b7223 */ /* 0x000fe20000000039 */
[-C--:B------:R-:W-:Y:S01]  /*29a0*/  FFMA R57, R15, R39.reuse, R14 ;  /* 0x000000270f397223 */ /* 0x080fe2000000000e */
[----:B------:R-:W-:Y:S01]  /*29b0*/  FFMA R42, R42, R38, R41 ;  /* 0x000000262a2a7223 */ /* 0x000fe20000000029 */
[-C--:B------:R-:W-:Y:S01]  /*29c0*/  FFMA R41, R31, R39.reuse, R30 ;  /* 0x000000271f297223 */ /* 0x080fe2000000001e */
[----:B------:R-:W-:Y:S01]  /*29d0*/  LEA R38, R67, R2, 0xd ;  /* 0x0000000243267211 */ /* 0x000fe200078e68ff */
[----:B------:R-:W-:Y:S01]  /*29e0*/  USHF.L.U32 UR5, UR4, 0xd, URZ ;  /* 0x0000000d04057899 */ /* 0x000fe2000800063f */
[-C--:B------:R-:W-:Y:S01]  /*29f0*/  FFMA R43, R43, R39.reuse, R42 ;  /* 0x000000272b2b7223 */ /* 0x080fe2000000002a */
[----:B------:R-:W-:-:S02]  /*2a00*/  FFMA R39, R35, R39, R34 ;  /* 0x0000002723277223 */ /* 0x000fc40000000022 */
[----:B------:R-:W-:Y:S01]  /*2a10*/  UIADD3 UR6, UR5, 0x4000, URZ ;  /* 0x0000400005067890 */ /* 0x000fe2000fffe03f */
[-C--:B-1----:R-:W-:Y:S01]  /*2a20*/  FFMA R14, R16, R8.reuse, R12 ;  /* 0x00000008100e7223 */ /* 0x082fe2000000000c */
[-C--:B--2---:R-:W-:Y:S01]  /*2a30*/  FFMA R52, R20, R8.reuse, R52 ;  /* 0x0000000814347223 */ /* 0x084fe20000000034 */
[----:B---3--:R-:W-:-:S03]  /*2a40*/  FFMA R12, R24, R8, R33 ;  /* 0x00000008180c7223 */ /* 0x008fc60000000021 */
[-C--:B------:R-:W-:Y:S01]  /*2a50*/  FFMA R15, R21, R9.reuse, R52 ;  /* 0x00000009150f7223 */ /* 0x080fe20000000034 */
[----:B------:R-:W1:Y:S01]  /*2a60*/  LDS.128 R32, [R69+0x1f0] ;  /* 0x0001f00045207984 */ /* 0x000e620000000c00 */
[----:B----4-:R-:W-:Y:S01]  /*2a70*/  FFMA R8, R44, R8, R13 ;  /* 0x000000082c087223 */ /* 0x010fe2000000000d */
[-C--:B------:R-:W-:Y:S01]  /*2a80*/  FFMA R13, R17, R9.reuse, R14 ;  /* 0x00000009110d7223 */ /* 0x080fe2000000000e */
[-C--:B------:R-:W-:Y:S01]  /*2a90*/  FFMA R31, R25, R9.reuse, R12 ;  /* 0x00000009191f7223 */ /* 0x080fe2000000000c */
[-C--:B------:R-:W-:Y:S01]  /*2aa0*/  FFMA R12, R22, R10.reuse, R15 ;  /* 0x0000000a160c7223 */ /* 0x080fe2000000000f */
[----:B------:R-:W-:Y:S01]  /*2ab0*/  FFMA R9, R45, R9, R8 ;  /* 0x000000092d097223 */ /* 0x000fe20000000008 */
[-C--:B------:R-:W-:Y:S01]  /*2ac0*/  FFMA R14, R18, R10.reuse, R13 ;  /* 0x0000000a120e7223 */ /* 0x080fe2000000000d */
[----:B------:R-:W-:Y:S01]  /*2ad0*/  FFMA R8, R26, R10, R31 ;  /* 0x0000000a1a087223 */ /* 0x000fe2000000001f */
[----:B------:R-:W-:Y:S01]  /*2ae0*/  FFMA R6, R44, R48, R6 ;  /* 0x000000302c067223 */ /* 0x000fe20000000006 */
        /* <DEDUP_REMOVED lines=8> */
[----:B------:R2:W3:Y:S01]  /*2b70*/  LDS.128 R28, [R69+0x70] ;  /* 0x00007000451c7984 */ /* 0x0004e20000000c00 */
[-C--:B------:R-:W-:Y:S01]  /*2b80*/  FFMA R77, R21, R49.reuse, R10 ;  /* 0x00000031154d7223 */ /* 0x080fe2000000000a */
[-C--:B------:R-:W-:Y:S01]  /*2b90*/  FFMA R11, R17, R49.reuse, R48 ;  /* 0x00000031110b7223 */ /* 0x080fe20000000030 */
[-C--:B------:R-:W-:Y:S01]  /*2ba0*/  FFMA R10, R25, R49.reuse, R8 ;  /* 0x00000031190a7223 */ /* 0x080fe20000000008 */
[----:B------:R-:W-:Y:S01]  /*2bb0*/  FFMA R49, R45, R49, R6 ;  /* 0x000000312d317223 */ /* 0x000fe20000000006 */
[----:B------:R-:W-:Y:S01]  /*2bc0*/  LEA R71, R67, R0, 0xd ;  /* 0x0000000043477211 */ /* 0x000fe200078e68ff */
[----:B------:R-:W-:Y:S01]  /*2bd0*/  FFMA R36, R22, R50, R77 ;  /* 0x0000003216247223 */ /* 0x000fe2000000004d */
[----:B------:R-:W-:Y:S01]  /*2be0*/  MOV R8, R66 ;  /* 0x0000004200087202 */ /* 0x000fe20000000f00 */
[----:B------:R-:W-:Y:S01]  /*2bf0*/  FFMA R6, R46, R50, R49 ;  /* 0x000000322e067223 */ /* 0x000fe20000000031 */
[----:B--2---:R-:W-:Y:S01]  /*2c00*/  MOV R69, R65 ;  /* 0x0000004100457202 */ /* 0x004fe20000000f00 */
[----:B------:R-:W-:Y:S06]  /*2c10*/  BAR.SYNC 0x0 ;  /* 0x0000000000007b1d */ /* 0x000fec0000000000 */
[----:B------:R-:W-:Y:S01]  /*2c20*/  MOV R9, R63 ;  /* 0x0000003f00097202 */ /* 0x000fe20000000f00 */
[----:B------:R-:W-:Y:S01]  /*2c30*/  @!PT LDS RZ, [RZ] ;  /* 0x00000000fffff984 */ /* 0x000fe20000000800 */
[----:B------:R-:W-:Y:S01]  /*2c40*/  @!PT LDS RZ, [RZ] ;  /* 0x00000000fffff984 */ /* 0x000fe20000000800 */
[----:B------:R-:W-:Y:S01]  /*2c50*/  @!PT LDS RZ, [RZ] ;  /* 0x00000000fffff984 */ /* 0x000fe20000000800 */
[----:B------:R2:W-:Y:S01]  /*2c60*/  LDGSTS.E.BYPASS.128 [R71], [R68.64], !P0 ;  /* 0x0000000044477fae */ /* 0x0005e2000c101c48 */
[----:B------:R-:W-:Y:S01]  /*2c70*/  MOV R48, R64 ;  /* 0x0000004000307202 */ /* 0x000fe20000000f00 */
[-C--:B------:R-:W-:Y:S01]  /*2c80*/  FFMA R14, R26, R50.reuse, R10 ;  /* 0x000000321a0e7223 */ /* 0x080fe2000000000a */
[----:B------:R-:W-:Y:S01]  /*2c90*/  MOV R49, R61 ;  /* 0x0000003d00317202 */ /* 0x000fe20000000f00 */
[----:B------:R4:W-:Y:S01]  /*2ca0*/  LDGSTS.E.BYPASS.128 [R38], [R8.64], !P0 ;  /* 0x0000000008267fae */ /* 0x0009e2000c101c48 */
[----:B------:R-:W-:Y:S01]  /*2cb0*/  FFMA R10, R18, R50, R11 ;  /* 0x00000032120a7223 */ /* 0x000fe2000000000b */
[-C--:B------:R-:W-:Y:S01]  /*2cc0*/  FFMA R11, R23, R51.reuse, R36 ;  /* 0x00000033170b7223 */ /* 0x080fe20000000024 */
[----:B-1----:R-:W-:Y:S01]  /*2cd0*/  FFMA R36, R16, R32, R7 ;  /* 0x0000002010247223 */ /* 0x002fe20000000007 */
[----:B------:R-:W0:Y:S01]  /*2ce0*/  LDGDEPBAR ;  /* 0x00000000000079af */ /* 0x000e220000000000 */
[----:B------:R-:W-:Y:S01]  /*2cf0*/  IADD3 R66, P1, R66, 0x80, RZ ;  /* 0x0000008042427810 */ /* 0x000fe20007f3e0ff */
[----:B------:R-:W-:Y:S01]  /*2d00*/  FFMA R10, R19, R51, R10 ;  /* 0x00000033130a7223 */ /* 0x000fe2000000000a */
[----:B------:R-:W-:Y:S01]  /*2d10*/  FFMA R7, R17, R33, R36 ;  /* 0x0000002111077223 */ /* 0x000fe20000000024 */
[----:B------:R1:W-:Y:S01]  /*2d20*/  LDGSTS.E.BYPASS.128 [R71+0x4000], [R48.64], !P0 ;  /* 0x0400000030477fae */ /* 0x0003e2000c101c48 */
[----:B--2---:R-:W-:-:S02]  /*2d30*/  IADD3 R68, P2, R68, 0x80, RZ ;  /* 0x0000008044447810 */ /* 0x004fc40007f5e0ff */
[----:B------:R-:W-:Y:S01]  /*2d40*/  IADD3.X R63, RZ, R63, RZ, P1, !PT ;  /* 0x0000003fff3f7210 */ /* 0x000fe20000ffe4ff */
[----:B------:R1:W-:Y:S01]  /*2d50*/  LDGSTS.E.BYPASS.128 [R38+0x4000], [R48.64], !P0 ;  /* 0x0400000030267fae */ /* 0x0003e2000c101c48 */
[----:B------:R-:W-:Y:S01]  /*2d60*/  IADD3 R64, P0, R48, 0x80, RZ ;  /* 0x0000008030407810 */ /* 0x000fe20007f1e0ff */
[-C--:B----4-:R-:W-:Y:S01]  /*2d70*/  FFMA R8, R27, R51.reuse, R14 ;  /* 0x000000331b087223 */ /* 0x090fe2000000000e */
[----:B------:R-:W-:Y:S01]  /*2d80*/  FFMA R9, R47, R51, R6 ;  /* 0x000000332f097223 */ /* 0x000fe20000000006 */
[----:B------:R-:W0:Y:S01]  /*2d90*/  LDGDEPBAR ;  /* 0x00000000000079af */ /* 0x000e220000000000 */
[----:B------:R-:W-:Y:S01]  /*2da0*/  IADD3.X R61, RZ, R49, RZ, P0, !PT ;  /* 0x00000031ff3d7210 */ /* 0x000fe200007fe4ff */
[-C--:B------:R-:W-:Y:S01]  /*2db0*/  FFMA R6, R44, R32.reuse, R59 ;  /* 0x000000202c067223 */ /* 0x080fe2000000003b */
[-C--:B------:R-:W-:Y:S01]  /*2dc0*/  FFMA R14, R20, R32.reuse, R37 ;  /* 0x00000020140e7223 */ /* 0x080fe20000000025 */
[----:B------:R-:W-:Y:S01]  /*2dd0*/  FFMA R32, R24, R32, R55 ;  /* 0x0000002018207223 */ /* 0x000fe20000000037 */
[----:B------:R-:W-:Y:S01]  /*2de0*/  ISETP.GE.U32.AND P0, PT, R70, 0x60, PT ;  /* 0x000000604600780c */ /* 0x000fe20003f06070 */
[-C--:B---3--:R-:W-:Y:S01]  /*2df0*/  FFMA R44, R44, R28.reuse, R41 ;  /* 0x0000001c2c2c7223 */ /* 0x088fe20000000029 */
[-C--:B------:R-:W-:Y:S01]  /*2e00*/  FFMA R16, R16, R28.reuse, R39 ;  /* 0x0000001c10107223 */ /* 0x080fe20000000027 */
[-C--:B------:R-:W-:Y:S01]  /*2e10*/  FFMA R24, R24, R28.reuse, R57 ;  /* 0x0000001c18187223 */ /* 0x080fe20000000039 */
[----:B------:R-:W-:Y:S01]  /*2e20*/  FFMA R20, R20, R28, R43 ;  /* 0x0000001c14147223 */ /* 0x000fe2000000002b */
[-C--:B------:R-:W-:Y:S01]  /*2e30*/  FFMA R37, R21, R33.reuse, R14 ;  /* 0x0000002115257223 */ /* 0x080fe2000000000e */
[-C--:B-1----:R-:W-:Y:S01]  /*2e40*/  FFMA R49, R25, R33.reuse, R32 ;  /* 0x0000002119317223 */ /* 0x082fe20000000020 */
[C---:B------:R-:W-:Y:S01]  /*2e50*/  FFMA R33, R45.reuse, R33, R6 ;  /* 0x000000212d217223 */ /* 0x040fe20000000006 */
        /* <DEDUP_REMOVED lines=8> */
[-C--:B------:R-:W-:Y:S01]  /*2ee0*/  FFMA R46, R46, R30.reuse, R45 ;  /* 0x0000001e2e2e7223 */ /* 0x080fe2000000002d */
[-C--:B------:R-:W-:Y:S01]  /*2ef0*/  FFMA R18, R18, R30.reuse, R17 ;  /* 0x0000001e12127223 */ /* 0x080fe20000000011 */
[----:B------:R-:W-:Y:S01]  /*2f00*/  FFMA R26, R26, R30, R25 ;  /* 0x0000001e1a1a7223 */ /* 0x000fe20000000019 */
[----:B------:R-:W-:-:S04]  /*2f10*/  DEPBAR.LE SB0, 0x2 ;  /* 0x000080800000791a */ /* 0x000fc80000000000 */
[----:B------:R-:W-:Y:S01]  /*2f20*/  FFMA R22, R22, R30, R21 ;  /* 0x0000001e16167223 */ /* 0x000fe20000000015 */
[C---:B------:R-:W-:Y:S01]  /*2f30*/  FFMA R51, R47.reuse, R35, R34 ;  /* 0x000000232f337223 */ /* 0x040fe20000000022 */
[----:B------:R-:W-:Y:S01]  /*2f40*/  FFMA R47, R47, R31, R46 ;  /* 0x0000001f2f2f7223 */ /* 0x000fe2000000002e */
[-C--:B------:R-:W-:Y:S01]  /*2f50*/  FFMA R49, R19, R35.reuse, R32 ;  /* 0x0000002313317223 */ /* 0x080fe20000000020 */
[-C--:B------:R-:W-:Y:S01]  /*2f60*/  FFMA R6, R23, R35.reuse, R6 ;  /* 0x0000002317067223 */ /* 0x080fe20000000006 */
[C---:B------:R-:W-:Y:S01]  /*2f70*/  FFMA R7, R27.reuse, R35, R14 ;  /* 0x000000231b077223 */ /* 0x040fe2000000000e */
[-C--:B------:R-:W-:Y:S01]  /*2f80*/  FFMA R46, R27, R31.reuse, R26 ;  /* 0x0000001f1b2e7223 */ /* 0x080fe2000000001a */
[-C--:B------:R-:W-:Y:S01]  /*2f90*/  FFMA R45, R23, R31.reuse, R22 ;  /* 0x0000001f172d7223 */ /* 0x080fe20000000016 */
[----:B------:R-:W-:Y:S01]  /*2fa0*/  FFMA R44, R19, R31, R18 ;  /* 0x0000001f132c7223 */ /* 0x000fe20000000012 */
[----:B------:R-:W-:Y:S01]  /*2fb0*/  IADD3.X R65, RZ, R65, RZ, P2, !PT ;  /* 0x00000041ff417210 */ /* 0x000fe200017fe4ff */
[----:B------:R-:W-:Y:S06]  /*2fc0*/  BAR.SYNC 0x0 ;  /* 0x0000000000007b1d */ /* 0x000fec0000000000 */
[----:B------:R-:W-:Y:S01]  /*2fd0*/  @P0 CALL.REL.NOINC `(.L_x_0) ;  /* 0x0000001000000944 */ /* 0x000fe20003c00000 */
[----:B------:R-:W-:Y:S05]  /*2fe0*/  BRA `(.L_x_1) ;  /* 0xffffd99000007947 */ /* 0x000fea000383ffff */
.L_x_0:
[----:B------:R-:W1:Y:S01]  /*2ff0*/  S2R R61, SR_TID.X ;  /* 0x00000000003d7919 */ /* 0x000e620000002100 */
[----:B------:R-:W-:Y:S01]  /*3000*/  SHF.R.S32.HI R17, RZ, 0x1f, R62 ;  /* 0x0000001fff117819 */ /* 0x000fe2000001143e */
[----:B------:R-:W-:-:S04]  /*3010*/  DEPBAR.LE SB0, 0x0 ;  /* 0x000080000000791a */ /* 0x000fc80000000000 */
[----:B------:R-:W-:Y:S01]  /*3020*/  LEA R16, P0, R62, c[0x0][0x170], 0x2 ;  /* 0x00005c003e107a11 */ /* 0x000fe200078010ff */
[----:B------:R-:W-:Y:S01]  /*3030*/  UMOV UR4, URZ ;  /* 0x0000003f00047c82 */ /* 0x000fe20008000000 */
[----:B------:R-:W-:Y:S01]  /*3040*/  IADD3 R22, P1, R74, c[0x0][0x170], RZ ;  /* 0x00005c004a167a10 */ /* 0x000fe20007f3e0ff */
[----:B------:R-:W-:Y:S01]  /*3050*/  UMOV UR6, 0x4000 ;  /* 0x0000400000067882 */ /* 0x000fe20000000000 */
[----:B------:R-:W-:Y:S01]  /*3060*/  LEA.HI.X R17, R62, c[0x0][0x174], R17, 0x2, P0 ;  /* 0x00005d003e117a11 */ /* 0x000fe200000f1411 */
[----:B------:R-:W-:Y:S06]  /*3070*/  BAR.SYNC 0x0 ;  /* 0x0000000000007b1d */ /* 0x000fec0000000000 */
[----:B------:R-:W-:Y:S01]  /*3080*/  IADD3.X R23, R75, c[0x0][0x174], RZ, P1, !PT ;  /* 0x00005d004b177a10 */ /* 0x000fe20000ffe4ff */
[----:B------:R-:W-:Y:S01]  /*3090*/  @!PT LDS RZ, [RZ] ;  /* 0x00000000fffff984 */ /* 0x000fe20000000800 */
[----:B------:R-:W-:Y:S01]  /*30a0*/  @!PT LDS RZ, [RZ] ;  /* 0x00000000fffff984 */ /* 0x000fe20000000800 */
[----:B------:R-:W-:Y:S01]  /*30b0*/  @!PT LDS RZ, [RZ] ;  /* 0x00000000fffff984 */ /* 0x000fe20000000800 */
[----:B------:R2:W-:Y:S01]  /*30c0*/  LDGSTS.E.BYPASS.128 [R0], [R16.64] ;  /* 0x0000000010007fae */ /* 0x0005e2000b901c48 */
[----:B------:R-:W-:Y:S01]  /*30d0*/  LOP3.LUT R66, R74, 0x100, RZ, 0xfc, !PT ;  /* 0x000001004a427812 */ /* 0x000fe200078efcff */
[----:B------:R-:W-:Y:S01]  /*30e0*/  UMOV UR5, URZ ;  /* 0x0000003f00057c82 */ /* 0x000fe20008000000 */
[----:B------:R-:W-:Y:S01]  /*30f0*/  LOP3.LUT R68, R72, 0x100, RZ, 0xfc, !PT ;  /* 0x0000010048447812 */ /* 0x000fe200078efcff */
[----:B------:R3:W-:Y:S01]  /*3100*/  LDGSTS.E.BYPASS.128 [R2], [R22.64] ;  /* 0x0000000016027fae */ /* 0x0007e2000b901c48 */
[----:B------:R-:W-:-:S02]  /*3110*/  LOP3.LUT R62, R5, 0x3, RZ, 0xfc, !PT ;  /* 0x00000003053e7812 */ /* 0x000fc400078efcff */
[C---:B-1----:R-:W-:Y:S01]  /*3120*/  SHF.L.U32 R14, R61.reuse, 0x2, RZ ;  /* 0x000000023d0e7819 */ /* 0x042fe200000006ff */
[----:B------:R-:W0:Y:S01]  /*3130*/  LDGDEPBAR ;  /* 0x00000000000079af */ /* 0x000e220000000000 */
[----:B------:R-:W-:Y:S02]  /*3140*/  LOP3.LUT R20, R61, 0x7, RZ, 0xc0, !PT ;  /* 0x000000073d147812 */ /* 0x000fe400078ec0ff */
[----:B------:R-:W-:Y:S02]  /*3150*/  LOP3.LUT R14, R14, 0x1c, RZ, 0xc0, !PT ;  /* 0x0000001c0e0e7812 */ /* 0x000fe400078ec0ff */
[----:B------:R-:W-:Y:S01]  /*3160*/  IADD3 R68, P1, R68, c[0x0][0x170], RZ ;  /* 0x00005c0044447a10 */ /* 0x000fe20007f3e0ff */
[----:B------:R-:W-:Y:S01]  /*3170*/  IMAD.WIDE.U32 R20, R20, 0x10, RZ ;  /* 0x0000001014147825 */ /* 0x000fe200078e00ff */
[----:B------:R-:W-:Y:S02]  /*3180*/  LEA R18, P0, R14, c[0x0][0x178], 0x2 ;  /* 0x00005e000e127a11 */ /* 0x000fe400078010ff */
[----:B------:R-:W-:-:S02]  /*3190*/  IADD3.X R67, R73, c[0x0][0x174], RZ, P1, !PT ;  /* 0x00005d0049437a10 */ /* 0x000fc40000ffe4ff */
[----:B------:R-:W-:Y:S02]  /*31a0*/  IADD3.X R19, RZ, c[0x0][0x17c], RZ, P0, !PT ;  /* 0x00005f00ff137a10 */ /* 0x000fe400007fe4ff */
[----:B------:R-:W-:Y:S02]  /*31b0*/  IADD3 R66, P0, R66, c[0x0][0x170], RZ ;  /* 0x00005c0042427a10 */ /* 0x000fe40007f1e0ff */
[----:B------:R-:W-:Y:S01]  /*31c0*/  LOP3.LUT R64, R20, 0x100, RZ, 0xfc, !PT ;  /* 0x0000010014407812 */ /* 0x000fe200078efcff */
[----:B------:R3:W-:Y:S01]  /*31d0*/  LDGSTS.E.BYPASS.128 [R0+0x4000], [R18.64] ;  /* 0x0400000012007fae */ /* 0x0007e2000b901c48 */
[----:B------:R-:W-:Y:S02]  /*31e0*/  IADD3.X R65, R75, c[0x0][0x174], RZ, P0, !PT ;  /* 0x00005d004b417a10 */ /* 0x000fe400007fe4ff */
[----:B------:R-:W-:Y:S01]  /*31f0*/  IADD3 R64, P0, R64, c[0x0][0x178], RZ ;  /* 0x00005e0040407a10 */ /* 0x000fe20007f1e0ff */
[----:B------:R3:W-:Y:S01]  /*3200*/  LDGSTS.E.BYPASS.128 [R2+0x4000], [R18.64] ;  /* 0x0400000012027fae */ /* 0x0007e2000b901c48 */
[----:B------:R-:W-:-:S02]  /*3210*/  MOV R69, 0x1 ;  /* 0x0000000100457802 */ /* 0x000fc40000000f00 */
[----:B------:R-:W-:Y:S01]  /*3220*/  IADD3.X R63, R21, c[0x0][0x17c], RZ, P0, !PT ;  /* 0x00005f00153f7a10 */ /* 0x000fe200007fe4ff */
[----:B------:R-:W0:Y:S01]  /*3230*/  LDGDEPBAR ;  /* 0x00000000000079af */ /* 0x000e220000000000 */
[----:B------:R-:W-:-:S03]  /*3240*/  MOV R72, 0xffffffe0 ;  /* 0xffffffe000487802 */ /* 0x000fc60000000f00 */
[----:B------:R-:W-:Y:S06]  /*3250*/  BAR.SYNC 0x0 ;  /* 0x0000000000007b1d */ /* 0x000fec0000000000 */
[----:B------:R-:W-:Y:S01]  /*3260*/  @!PT LDS RZ, [RZ] ;  /* 0x00000000fffff984 */ /* 0x000fe20000000800 */
[----:B------:R-:W-:Y:S01]  /*3270*/  @!PT LDS RZ, [RZ] ;  /* 0x00000000fffff984 */ /* 0x000fe20000000800 */
[----:B------:R-:W-:Y:S01]  /*3280*/  @!PT LDS RZ, [RZ] ;  /* 0x00000000fffff984 */ /* 0x000fe20000000800 */
[----:B------:R2:W-:Y:S04]  /*3290*/  LDGSTS.E.BYPASS.128 [R0+0x2000], [R16.64+0x80] ;  /* 0x0200008010007fae */ /* 0x0005e8000b901c48 */
[----:B------:R3:W-:Y:S04]  /*32a0*/  LDGSTS.E.BYPASS.128 [R2+0x2000], [R22.64+0x80] ;  /* 0x0200008016027fae */ /* 0x0007e8000b901c48 */
[----:B------:R-:W0:Y:S04]  /*32b0*/  LDGDEPBAR ;  /* 0x00000000000079af */ /* 0x000e280000000000 */
[----:B------:R3:W-:Y:S01]  /*32c0*/  LDGSTS.E.BYPASS.128 [R0+0x6000], [R18.64+0x80] ;  /* 0x0600008012007fae */ /* 0x0007e2000b901c48 */
[----:B--2---:R-:W-:-:S03]  /*32d0*/  SHF.R.U32.HI R17, RZ, 0x4, R61 ;  /* 0x00000004ff117819 */ /* 0x004fc6000001163d */
[----:B------:R3:W-:Y:S01]  /*32e0*/  LDGSTS.E.BYPASS.128 [R2+0x6000], [R18.64+0x80] ;  /* 0x0600008012027fae */ /* 0x0007e2000b901c48 */
[----:B------:R-:W-:-:S03]  /*32f0*/  LOP3.LUT R70, R17, 0x7, RZ, 0xc0, !PT ;  /* 0x0000000711467812 */ /* 0x000fc600078ec0ff */
[----:B------:R-:W0:Y:S01]  /*3300*/  LDGDEPBAR ;  /* 0x00000000000079af */ /* 0x000e220000000000 */
[----:B------:R-:W-:Y:S01]  /*3310*/  LOP3.LUT R70, R70, 0x8, R17, 0xf8, !PT ;  /* 0x0000000846467812 */ /* 0x000fe200078ef811 */
[----:B------:R-:W-:-:S04]  /*3320*/  DEPBAR.LE SB0, 0x2 ;  /* 0x000080800000791a */ /* 0x000fc80000000000 */
[----:B---3--:R-:W-:Y:S06]  /*3330*/  BAR.SYNC 0x0 ;  /* 0x0000000000007b1d */ /* 0x008fec0000000000 */
.L_x_3:
[----:B------:R-:W-:Y:S01]  /*3340*/  LEA R71, R60, UR6, 0x7 ;  /* 0x000000063c477c11 */ /* 0x000fe2000f8e38ff */
[----:B------:R-:W-:Y:S01]  /*3350*/  LDS.128 R20, [R4.X4+UR5+0x80] ;  /* 0x0000800504147984 */ /* 0x000fe20008004c00 */
        /* <DEDUP_REMOVED lines=10> */
[----:B------:R-:W3:Y:S04]  /*3400*/  LDS.128 R28, [R4.X4+UR5] ;  /* 0x00000005041c7984 */ /* 0x000ee80008004c00 */
[----:B------:R-:W4:Y:S04]  /*3410*/  LDS.128 R24, [R4.X4+UR5+0x180] ;  /* 0x0001800504187984 */ /* 0x000f280008004c00 */
[----:B------:R-:W4:Y:S04]  /*3420*/  LDS.128 R32, [R71+0x100] ;  /* 0x0001000047207984 */ /* 0x000f280000000c00 */
[----:B------:R-:W4:Y:S01]  /*3430*/  LDS.128 R16, [R71+0x180] ;  /* 0x0001800047107984 */ /* 0x000f220000000c00 */
[-C--:B-1----:R-:W-:Y:S01]  /*3440*/  FFMA R50, R20, R40.reuse, R12 ;  /* 0x0000002814327223 */ /* 0x082fe2000000000c */
[----:B--2---:R-:W-:-:S03]  /*3450*/  FFMA R48, R36, R40, R13 ;  /* 0x0000002824307223 */ /* 0x004fc6000000000d */
[-C--:B------:R-:W-:Y:S01]  /*3460*/  FFMA R55, R21, R41.reuse, R50 ;  /* 0x0000002915377223 */ /* 0x080fe20000000032 */
[----:B---3--:R-:W-:Y:S01]  /*3470*/  FFMA R52, R28, R40, R15 ;  /* 0x000000281c347223 */ /* 0x008fe2000000000f */
[-C--:B------:R-:W-:Y:S01]  /*3480*/  FFMA R57, R37, R41.reuse, R48 ;  /* 0x0000002925397223 */ /* 0x080fe20000000030 */
[----:B------:R-:W1:Y:S01]  /*3490*/  LDS.128 R12, [R71] ;  /* 0x00000000470c7984 */ /* 0x000e620000000c00 */
[----:B------:R-:W-:Y:S01]  /*34a0*/  FFMA R74, R22, R42, R55 ;  /* 0x0000002a164a7223 */ /* 0x000fe20000000037 */
[----:B----4-:R-:W-:Y:S01]  /*34b0*/  FFMA R40, R24, R40, R53 ;  /* 0x0000002818287223 */ /* 0x010fe20000000035 */
[-C--:B------:R-:W-:Y:S01]  /*34c0*/  FFMA R53, R29, R41.reuse, R52 ;  /* 0x000000291d357223 */ /* 0x080fe20000000034 */
[----:B------:R-:W-:Y:S02]  /*34d0*/  FFMA R76, R38, R42, R57 ;  /* 0x0000002a264c7223 */ /* 0x000fe40000000039 */
        /* <DEDUP_REMOVED lines=25> */
[----:B------:R-:W-:Y:S01]  /*3670*/  LDS.128 R48, [R4.X4+UR5+0x110] ;  /* 0x0001100504307984 */ /* 0x000fe20008004c00 */
[-C--:B------:R-:W-:Y:S01]  /*3680*/  FFMA R7, R38, R18.reuse, R7 ;  /* 0x0000001226077223 */ /* 0x080fe20000000007 */
[----:B------:R-:W-:Y:S01]  /*3690*/  FFMA R18, R30, R18, R17 ;  /* 0x000000121e127223 */ /* 0x000fe20000000011 */
[-C--:B------:R-:W-:Y:S01]  /*36a0*/  FFMA R75, R23, R19.reuse, R16 ;  /* 0x00000013174b7223 */ /* 0x080fe20000000010 */
[----:B------:R-:W2:Y:S01]  /*36b0*/  LDS.128 R8, [R71+0x90] ;  /* 0x0000900047087984 */ /* 0x000ea20000000c00 */
[-C--:B------:R-:W-:Y:S01]  /*36c0*/  FFMA R7, R39, R19.reuse, R7 ;  /* 0x0000001327077223 */ /* 0x080fe20000000007 */
[----:B------:R-:W-:Y:S01]  /*36d0*/  FFMA R73, R31, R19, R18 ;  /* 0x000000131f497223 */ /* 0x000fe20000000012 */
[----:B------:R-:W-:Y:S01]  /*36e0*/  FFMA R33, R39, R35, R33 ;  /* 0x0000002327217223 */ /* 0x000fe20000000021 */
[----:B------:R-:W3:Y:S01]  /*36f0*/  LDS.128 R52, [R4.X4+UR5+0x90] ;  /* 0x0000900504347984 */ /* 0x000ee20008004c00 */
[-C--:B-1----:R-:W-:Y:S01]  /*3700*/  FFMA R28, R28, R12.reuse, R44 ;  /* 0x0000000c1c1c7223 */ /* 0x082fe2000000002c */
[-C--:B------:R-:W-:Y:S01]  /*3710*/  FFMA R20, R20, R12.reuse, R45 ;  /* 0x0000000c14147223 */ /* 0x080fe2000000002d */
[-C--:B------:R-:W-:Y:S01]  /*3720*/  FFMA R36, R36, R12.reuse, R46 ;  /* 0x0000000c24247223 */ /* 0x080fe2000000002e */
[----:B------:R-:W-:Y:S01]  /*3730*/  FFMA R12, R24, R12, R47 ;  /* 0x0000000c180c7223 */ /* 0x000fe2000000002f */
[----:B------:R-:W-:Y:S01]  /*3740*/  LDS.128 R56, [R4.X4+UR5+0x10] ;  /* 0x0000100504387984 */ /* 0x000fe20008004c00 */
[-C--:B------:R-:W-:Y:S01]  /*3750*/  FFMA R29, R29, R13.reuse, R28 ;  /* 0x0000000d1d1d7223 */ /* 0x080fe2000000001c */
[-C--:B------:R-:W-:Y:S01]  /*3760*/  FFMA R21, R21, R13.reuse, R20 ;  /* 0x0000000d15157223 */ /* 0x080fe20000000014 */
[-C--:B------:R-:W-:Y:S01]  /*3770*/  FFMA R37, R37, R13.reuse, R36 ;  /* 0x0000000d25257223 */ /* 0x080fe20000000024 */
[----:B------:R-:W1:Y:S01]  /*3780*/  LDS.128 R44, [R4.X4+UR5+0x190] ;  /* 0x00019005042c7984 */ /* 0x000e620008004c00 */
[----:B------:R-:W-:Y:S01]  /*3790*/  FFMA R13, R25, R13, R12 ;  /* 0x0000000d190d7223 */ /* 0x000fe2000000000c */
[----:B------:R-:W-:Y:S01]  /*37a0*/  FFMA R12, R27, R19, R6 ;  /* 0x000000131b0c7223 */ /* 0x000fe20000000006 */
[-C--:B------:R-:W-:Y:S01]  /*37b0*/  FFMA R30, R30, R14.reuse, R29 ;  /* 0x0000000e1e1e7223 */ /* 0x080fe2000000001d */
[-C--:B------:R-:W-:Y:S01]  /*37c0*/  FFMA R22, R22, R14.reuse, R21 ;  /* 0x0000000e16167223 */ /* 0x080fe20000000015 */
[-C--:B------:R-:W-:Y:S01]  /*37d0*/  FFMA R38, R38, R14.reuse, R37 ;  /* 0x0000000e26267223 */ /* 0x080fe20000000025 */
[----:B------:R-:W4:Y:S01]  /*37e0*/  LDS.128 R16, [R71+0x110] ;  /* 0x0001100047107984 */ /* 0x000f220000000c00 */
[----:B------:R-:W-:Y:S01]  /*37f0*/  FFMA R14, R26, R14, R13 ;  /* 0x0000000e1a0e7223 */ /* 0x000fe2000000000d */
[----:B------:R-:W-:Y:S01]  /*3800*/  FFMA R37, R39, R43, R76 ;  /* 0x0000002b27257223 */ /* 0x000fe2000000004c */
[-C--:B------:R-:W-:Y:S01]  /*3810*/  FFMA R13, R31, R35.reuse, R34 ;  /* 0x000000231f0d7223 */ /* 0x080fe20000000022 */
[----:B------:R-:W-:Y:S01]  /*3820*/  FFMA R21, R23, R35, R32 ;  /* 0x0000002317157223 */ /* 0x000fe20000000020 */
[-C--:B------:R-:W-:Y:S01]  /*3830*/  FFMA R25, R31, R43.reuse, R40 ;  /* 0x0000002b1f197223 */ /* 0x080fe20000000028 */
[-C--:B------:R-:W-:Y:S01]  /*3840*/  FFMA R29, R23, R43.reuse, R74 ;  /* 0x0000002b171d7223 */ /* 0x080fe2000000004a */
[C---:B------:R-:W-:Y:S01]  /*3850*/  FFMA R77, R27.reuse, R43, R42 ;  /* 0x0000002b1b4d7223 */ /* 0x040fe2000000002a */
[C---:B------:R-:W-:Y:S01]  /*3860*/  FFMA R35, R27.reuse, R35, R41 ;  /* 0x000000231b237223 */ /* 0x040fe20000000029 */
[-C--:B------:R-:W-:Y:S01]  /*3870*/  FFMA R27, R27, R15.reuse, R14 ;  /* 0x0000000f1b1b7223 */ /* 0x080fe2000000000e */
[----:B------:R-:W4:Y:S01]  /*3880*/  LDS.128 R40, [R71+0x190] ;  /* 0x0001900047287984 */ /* 0x000f220000000c00 */
[-C--:B------:R-:W-:Y:S01]  /*3890*/  FFMA R14, R39, R15.reuse, R38 ;  /* 0x0000000f270e7223 */ /* 0x080fe20000000026 */
[-C--:B------:R-:W-:Y:S01]  /*38a0*/  FFMA R23, R23, R15.reuse, R22 ;  /* 0x0000000f17177223 */ /* 0x080fe20000000016 */
[----:B------:R-:W-:Y:S01]  /*38b0*/  FFMA R15, R31, R15, R30 ;  /* 0x0000000f1f0f7223 */ /* 0x000fe2000000001e */
[----:B--2---:R-:W-:-:S02]  /*38c0*/  FFMA R20, R48, R8, R37 ;  /* 0x0000000830147223 */ /* 0x004fc40000000025 */
[----:B------:R-:W2:Y:S01]  /*38d0*/  LDS.128 R36, [R71+0x10] ;  /* 0x0000100047247984 */ /* 0x000ea20000000c00 */
[-C--:B---3--:R-:W-:Y:S01]  /*38e0*/  FFMA R22, R52, R8.reuse, R29 ;  /* 0x0000000834167223 */ /* 0x088fe2000000001d */
[-C--:B------:R-:W-:Y:S01]  /*38f0*/  FFMA R29, R49, R9.reuse, R20 ;  /* 0x00000009311d7223 */ /* 0x080fe20000000014 */
[-C--:B-1----:R-:W-:Y:S01]  /*3900*/  FFMA R6, R44, R8.reuse, R77 ;  /* 0x000000082c067223 */ /* 0x082fe2000000004d */
[----:B------:R-:W-:Y:S01]  /*3910*/  FFMA R8, R56, R8, R25 ;  /* 0x0000000838087223 */ /* 0x000fe20000000019 */
[-C--:B------:R-:W-:Y:S02]  /*3920*/  FFMA R25, R53, R9.reuse, R22 ;  /* 0x0000000935197223 */ /* 0x080fe40000000016 */
[-C--:B------:R-:W-:Y:S01]  /*3930*/  FFMA R31, R45, R9.reuse, R6 ;  /* 0x000000092d1f7223 */ /* 0x080fe20000000006 */
[----:B------:R-:W-:Y:S01]  /*3940*/  FFMA R9, R57, R9, R8 ;  /* 0x0000000939097223 */ /* 0x000fe20000000008 */
[-C--:B----4-:R-:W-:Y:S01]  /*3950*/  FFMA R20, R44, R16.reuse, R35 ;  /* 0x000000102c147223 */ /* 0x090fe20000000023 */
        /* <DEDUP_REMOVED lines=14> */
[----:B------:R-:W-:Y:S01]  /*3a40*/  LDS.128 R28, [R71+0xa0] ;  /* 0x0000a000471c7984 */ /* 0x000fe20000000c00 */
[----:B------:R-:W-:Y:S01]  /*3a50*/  FFMA R17, R57, R17, R16 ;  /* 0x0000001139117223 */ /* 0x000fe20000000010 */
[-C--:B------:R-:W-:Y:S01]  /*3a60*/  FFMA R16, R46, R18.reuse, R21 ;  /* 0x000000122e107223 */ /* 0x080fe20000000015 */
[-C--:B------:R-:W-:Y:S01]  /*3a70*/  FFMA R76, R54, R18.reuse, R13 ;  /* 0x00000012364c7223 */ /* 0x080fe2000000000d */
[-C--:B------:R-:W-:Y:S01]  /*3a80*/  FFMA R13, R49, R41.reuse, R20 ;  /* 0x00000029310d7223 */ /* 0x080fe20000000014 */
[-C--:B------:R-:W-:Y:S01]  /*3a90*/  FFMA R9, R50, R18.reuse, R9 ;  /* 0x0000001232097223 */ /* 0x080fe20000000009 */
[----:B------:R-:W-:Y:S01]  /*3aa0*/  FFMA R18, R58, R18, R17 ;  /* 0x000000123a127223 */ /* 0x000fe20000000011 */
[-C--:B------:R-:W-:Y:S01]  /*3ab0*/  FFMA R7, R45, R41.reuse, R12 ;  /* 0x000000292d077223 */ /* 0x080fe2000000000c */
[-C--:B--2---:R-:W-:Y:S01]  /*3ac0*/  FFMA R56, R56, R36.reuse, R15 ;  /* 0x0000002438387223 */ /* 0x084fe2000000000f */
[-C--:B------:R-:W-:Y:S01]  /*3ad0*/  FFMA R52, R52, R36.reuse, R23 ;  /* 0x0000002434347223 */ /* 0x080fe20000000017 */
[-C--:B------:R-:W-:Y:S01]  /*3ae0*/  FFMA R14, R48, R36.reuse, R14 ;  /* 0x00000024300e7223 */ /* 0x080fe2000000000e */
[----:B------:R-:W-:Y:S01]  /*3af0*/  FFMA R36, R44, R36, R27 ;  /* 0x000000242c247223 */ /* 0x000fe2000000001b */
[-C--:B------:R-:W-:Y:S01]  /*3b00*/  FFMA R17, R53, R41.reuse, R22 ;  /* 0x0000002935117223 */ /* 0x080fe20000000016 */
[----:B------:R-:W1:Y:S01]  /*3b10*/  LDS.128 R24, [R4.X4+UR5+0x120] ;  /* 0x0001200504187984 */ /* 0x000e620008004c00 */
[----:B------:R-:W-:Y:S01]  /*3b20*/  FFMA R41, R57, R41, R40 ;  /* 0x0000002939297223 */ /* 0x000fe20000000028 */
[-C--:B------:R-:W-:Y:S01]  /*3b30*/  FFMA R40, R50, R42.reuse, R13 ;  /* 0x0000002a32287223 */ /* 0x080fe2000000000d */
[-C--:B------:R-:W-:Y:S01]  /*3b40*/  FFMA R49, R49, R37.reuse, R14 ;  /* 0x0000002531317223 */ /* 0x080fe2000000000e */
[-C--:B------:R-:W-:Y:S01]  /*3b50*/  FFMA R57, R57, R37.reuse, R56 ;  /* 0x0000002539397223 */ /* 0x080fe20000000038 */
[-C--:B------:R-:W-:Y:S01]  /*3b60*/  FFMA R53, R53, R37.reuse, R52 ;  /* 0x0000002535357223 */ /* 0x080fe20000000034 */
[----:B------:R-:W2:Y:S01]  /*3b70*/  LDS.128 R12, [R4.X4+UR5+0x1a0] ;  /* 0x0001a005040c7984 */ /* 0x000ea20008004c00 */
[----:B------:R-:W-:Y:S01]  /*3b80*/  FFMA R37, R45, R37, R36 ;  /* 0x000000252d257223 */ /* 0x000fe20000000024 */
[-C--:B------:R-:W-:Y:S01]  /*3b90*/  FFMA R7, R46, R42.reuse, R7 ;  /* 0x0000002a2e077223 */ /* 0x080fe20000000007 */
[-C--:B------:R-:W-:Y:S01]  /*3ba0*/  FFMA R17, R54, R42.reuse, R17 ;  /* 0x0000002a36117223 */ /* 0x080fe20000000011 */
[----:B------:R-:W3:Y:S01]  /*3bb0*/  LDS.128 R20, [R4.X4+UR5+0xa0] ;  /* 0x0000a00504147984 */ /* 0x000ee20008004c00 */
[----:B------:R-:W-:Y:S01]  /*3bc0*/  FFMA R42, R58, R42, R41 ;  /* 0x0000002a3a2a7223 */ /* 0x000fe20000000029 */
[-C--:B------:R-:W-:Y:S01]  /*3bd0*/  FFMA R50, R50, R38.reuse, R49 ;  /* 0x0000002632327223 */ /* 0x080fe20000000031 */
[-C--:B------:R-:W-:Y:S01]  /*3be0*/  FFMA R58, R58, R38.reuse, R57 ;  /* 0x000000263a3a7223 */ /* 0x080fe20000000039 */
[----:B------:R-:W4:Y:S01]  /*3bf0*/  LDS.128 R32, [R4.X4+UR5+0x20] ;  /* 0x0000200504207984 */ /* 0x000f220008004c00 */
        /* <DEDUP_REMOVED lines=17> */
[-C--:B------:R-:W-:Y:S01]  /*3d10*/  FFMA R43, R55, R39.reuse, R54 ;  /* 0x00000027372b7223 */ /* 0x080fe20000000036 */
[----:B------:R-:W-:-:S02]  /*3d20*/  FFMA R39, R59, R39, R58 ;  /* 0x000000273b277223 */ /* 0x000fc4000000003a */
[----:B------:R-:W4:Y:S01]  /*3d30*/  LDS.128 R56, [R71+0x1a0] ;  /* 0x0001a00047387984 */ /* 0x000f220000000c00 */
[----:B-1----:R-:W-:-:S03]  /*3d40*/  FFMA R18, R24, R28, R53 ;  /* 0x0000001c18127223 */ /* 0x002fc60000000035 */
[----:B------:R-:W1:Y:S01]  /*3d50*/  LDS.128 R52, [R71+0x20] ;  /* 0x0000200047347984 */ /* 0x000e620000000c00 */
[-C--:B--2---:R-:W-:Y:S01]  /*3d60*/  FFMA R16, R12, R28.reuse, R49 ;  /* 0x0000001c0c107223 */ /* 0x084fe20000000031 */
[----:B---3--:R-:W-:-:S03]  /*3d70*/  FFMA R36, R20, R28, R73 ;  /* 0x0000001c14247223 */ /* 0x008fc60000000049 */
[-C--:B------:R-:W-:Y:S01]  /*3d80*/  FFMA R16, R13, R29.reuse, R16 ;  /* 0x0000001d0d107223 */ /* 0x080fe20000000010 */
[-C--:B------:R-:W-:Y:S01]  /*3d90*/  FFMA R73, R25, R29.reuse, R18 ;  /* 0x0000001d19497223 */ /* 0x080fe20000000012 */
[----:B----4-:R-:W-:Y:S01]  /*3da0*/  FFMA R6, R32, R28, R6 ;  /* 0x0000001c20067223 */ /* 0x010fe20000000006 */
[-C--:B------:R-:W-:Y:S02]  /*3db0*/  FFMA R49, R21, R29.reuse, R36 ;  /* 0x0000001d15317223 */ /* 0x080fe40000000024 */
[-C--:B------:R-:W-:Y:S01]  /*3dc0*/  FFMA R28, R26, R30.reuse, R73 ;  /* 0x0000001e1a1c7223 */ /* 0x080fe20000000049 */
[----:B------:R-:W-:Y:S01]  /*3dd0*/  FFMA R29, R33, R29, R6 ;  /* 0x0000001d211d7223 */ /* 0x000fe20000000006 */
[-C--:B------:R-:W-:Y:S01]  /*3de0*/  FFMA R6, R14, R30.reuse, R16 ;  /* 0x0000001e0e067223 */ /* 0x080fe20000000010 */
[-C--:B------:R-:W-:Y:S02]  /*3df0*/  FFMA R74, R22, R30.reuse, R49 ;  /* 0x0000001e164a7223 */ /* 0x080fe40000000031 */
        /* <DEDUP_REMOVED lines=22> */
[-C--:B-1----:R-:W-:Y:S01]  /*3f60*/  FFMA R20, R20, R52.reuse, R43 ;  /* 0x0000003414147223 */ /* 0x082fe2000000002b */
[----:B------:R-:W-:Y:S01]  /*3f70*/  LDS.128 R16, [R71+0xb0] ;  /* 0x0000b00047107984 */ /* 0x000fe20000000c00 */
[-C--:B------:R-:W-:Y:S01]  /*3f80*/  FFMA R32, R32, R52.reuse, R39 ;  /* 0x0000003420207223 */ /* 0x080fe20000000027 */
[-C--:B------:R-:W-:Y:S01]  /*3f90*/  FFMA R24, R24, R52.reuse, R51 ;  /* 0x0000003418187223 */ /* 0x080fe20000000033 */
[----:B------:R-:W-:Y:S01]  /*3fa0*/  FFMA R12, R12, R52, R47 ;  /* 0x000000340c0c7223 */ /* 0x000fe2000000002f */
[----:B------:R-:W1:Y:S01]  /*3fb0*/  LDS.128 R40, [R4.X4+UR5+0x130] ;  /* 0x0001300504287984 */ /* 0x000e620008004c00 */
[-C--:B------:R-:W-:Y:S01]  /*3fc0*/  FFMA R33, R33, R53.reuse, R32 ;  /* 0x0000003521217223 */ /* 0x080fe20000000020 */
[-C--:B------:R-:W-:Y:S01]  /*3fd0*/  FFMA R21, R21, R53.reuse, R20 ;  /* 0x0000003515157223 */ /* 0x080fe20000000014 */
[-C--:B------:R-:W-:Y:S01]  /*3fe0*/  FFMA R25, R25, R53.reuse, R24 ;  /* 0x0000003519197223 */ /* 0x080fe20000000018 */
[----:B------:R-:W-:Y:S01]  /*3ff0*/  FFMA R13, R13, R53, R12 ;  /* 0x000000350d0d7223 */ /* 0x000fe2000000000c */
[-C--:B------:R-:W-:Y:S01]  /*4000*/  FFMA R29, R14, R58.reuse, R29 ;  /* 0x0000003a0e1d7223 */ /* 0x080fe2000000001d */
[-C--:B------:R-:W-:Y:S01]  /*4010*/  FFMA R7, R26, R58.reuse, R7 ;  /* 0x0000003a1a077223 */ /* 0x080fe20000000007 */
[C---:B------:R-:W-:Y:S01]  /*4020*/  FFMA R58, R34.reuse, R58, R57 ;  /* 0x0000003a223a7223 */ /* 0x040fe20000000039 */
[-C--:B------:R-:W-:Y:S01]  /*4030*/  FFMA R34, R34, R54.reuse, R33 ;  /* 0x0000003622227223 */ /* 0x080fe20000000021 */
[-C--:B------:R-:W-:Y:S01]  /*4040*/  FFMA R22, R22, R54.reuse, R21 ;  /* 0x0000003616167223 */ /* 0x080fe20000000015 */
[-C--:B------:R-:W-:Y:S01]  /*4050*/  FFMA R26, R26, R54.reuse, R25 ;  /* 0x000000361a1a7223 */ /* 0x080fe20000000019 */
[----:B------:R-:W-:Y:S01]  /*4060*/  FFMA R14, R14, R54, R13 ;  /* 0x000000360e0e7223 */ /* 0x000fe2000000000d */
[----:B------:R-:W2:Y:S01]  /*4070*/  LDS.128 R44, [R4.X4+UR5+0x1b0] ;  /* 0x0001b005042c7984 */ /* 0x000ea20008004c00 */
[-C--:B------:R-:W-:Y:S01]  /*4080*/  FFMA R33, R15, R31.reuse, R6 ;  /* 0x0000001f0f217223 */ /* 0x080fe20000000006 */
[-C--:B------:R-:W-:Y:S01]  /*4090*/  FFMA R53, R27, R31.reuse, R28 ;  /* 0x0000001f1b357223 */ /* 0x080fe2000000001c */
[-C--:B------:R-:W-:Y:S01]  /*40a0*/  FFMA R73, R23, R31.reuse, R74 ;  /* 0x0000001f17497223 */ /* 0x080fe2000000004a */
[----:B------:R-:W3:Y:S01]  /*40b0*/  LDS.128 R36, [R4.X4+UR5+0xb0] ;  /* 0x0000b00504247984 */ /* 0x000ee20008004c00 */
[C---:B------:R-:W-:Y:S01]  /*40c0*/  FFMA R30, R35.reuse, R31, R30 ;  /* 0x0000001f231e7223 */ /* 0x040fe2000000001e */
[-C--:B------:R-:W-:Y:S01]  /*40d0*/  FFMA R13, R35, R11.reuse, R10 ;  /* 0x0000000b230d7223 */ /* 0x080fe2000000000a */
[-C--:B------:R-:W-:Y:S01]  /*40e0*/  FFMA R21, R23, R11.reuse, R9 ;  /* 0x0000000b17157223 */ /* 0x080fe20000000009 */
[----:B------:R-:W4:Y:S01]  /*40f0*/  LDS.128 R48, [R4.X4+UR5+0x30] ;  /* 0x0000300504307984 */ /* 0x000f220008004c00 */
[-C--:B------:R-:W-:Y:S01]  /*4100*/  FFMA R25, R27, R11.reuse, R8 ;  /* 0x0000000b1b197223 */ /* 0x080fe20000000008 */
[----:B------:R-:W-:Y:S01]  /*4110*/  FFMA R31, R15, R11, R76 ;  /* 0x0000000b0f1f7223 */ /* 0x000fe2000000004c */
[-C--:B------:R-:W-:Y:S01]  /*4120*/  FFMA R75, R35, R59.reuse, R58 ;  /* 0x0000003b234b7223 */ /* 0x080fe2000000003a */
[----:B------:R-:W4:Y:S01]  /*4130*/  LDS.128 R8, [R71+0x130] ;  /* 0x0001300047087984 */ /* 0x000f220000000c00 */
[-C--:B------:R-:W-:Y:S01]  /*4140*/  FFMA R77, R23, R59.reuse, R56 ;  /* 0x0000003b174d7223 */ /* 0x080fe20000000038 */
[-C--:B------:R-:W-:Y:S01]  /*4150*/  FFMA R7, R27, R59.reuse, R7 ;  /* 0x0000003b1b077223 */ /* 0x080fe20000000007 */
[C---:B------:R-:W-:Y:S01]  /*4160*/  FFMA R29, R15.reuse, R59, R29 ;  /* 0x0000003b0f1d7223 */ /* 0x040fe2000000001d */
[-C--:B------:R-:W-:Y:S01]  /*4170*/  FFMA R15, R15, R55.reuse, R14 ;  /* 0x000000370f0f7223 */ /* 0x080fe2000000000e */
[-C--:B------:R-:W-:Y:S01]  /*4180*/  FFMA R27, R27, R55.reuse, R26 ;  /* 0x000000371b1b7223 */ /* 0x080fe2000000001a */
[-C--:B------:R-:W-:Y:S01]  /*4190*/  FFMA R23, R23, R55.reuse, R22 ;  /* 0x0000003717177223 */ /* 0x080fe20000000016 */
[----:B------:R-:W-:Y:S01]  /*41a0*/  FFMA R35, R35, R55, R34 ;  /* 0x0000003723237223 */ /* 0x000fe20000000022 */
[----:B------:R-:W4:Y:S01]  /*41b0*/  LDS.128 R56, [R71+0x1b0] ;  /* 0x0001b00047387984 */ /* 0x000f220000000c00 */
[----:B-1----:R-:W-:-:S03]  /*41c0*/  FFMA R12, R40, R16, R53 ;  /* 0x00000010280c7223 */ /* 0x002fc60000000035 */
[----:B------:R-:W1:Y:S01]  /*41d0*/  LDS.128 R52, [R71+0x30] ;  /* 0x0000300047347984 */ /* 0x000e620000000c00 */
[-C--:B--2---:R-:W-:Y:S01]  /*41e0*/  FFMA R6, R44, R16.reuse, R33 ;  /* 0x000000102c067223 */ /* 0x084fe20000000021 */
[-C--:B---3--:R-:W-:Y:S01]  /*41f0*/  FFMA R14, R36, R16.reuse, R73 ;  /* 0x00000010240e7223 */ /* 0x088fe20000000049 */
[-C--:B------:R-:W-:Y:S02]  /*4200*/  FFMA R73, R41, R17.reuse, R12 ;  /* 0x0000001129497223 */ /* 0x080fe4000000000c */
[-C--:B------:R-:W-:Y:S01]  /*4210*/  FFMA R6, R45, R17.reuse, R6 ;  /* 0x000000112d067223 */ /* 0x080fe20000000006 */
[----:B----4-:R-:W-:Y:S01]  /*4220*/  FFMA R30, R48, R16, R30 ;  /* 0x00000010301e7223 */ /* 0x010fe2000000001e */
[-C--:B------:R-:W-:Y:S02]  /*4230*/  FFMA R33, R37, R17.reuse, R14 ;  /* 0x0000001125217223 */ /* 0x080fe4000000000e */
        /* <DEDUP_REMOVED lines=17> */
[----:B------:R-:W-:Y:S01]  /*4350*/  LDS.128 R28, [R4.X4+UR5+0x140] ;  /* 0x00014005041c7984 */ /* 0x000fe20008004c00 */
[-C--:B------:R-:W-:Y:S01]  /*4360*/  FFMA R76, R42, R10.reuse, R21 ;  /* 0x0000000a2a4c7223 */ /* 0x080fe20000000015 */
[----:B------:R-:W-:Y:S01]  /*4370*/  FFMA R8, R38, R10, R17 ;  /* 0x0000000a26087223 */ /* 0x000fe20000000011 */
[----:B-1----:R-:W-:Y:S01]  /*4380*/  FFMA R40, R40, R52, R27 ;  /* 0x0000003428287223 */ /* 0x002fe2000000001b */
[----:B------:R-:W-:Y:S01]  /*4390*/  FFMA R56, R48, R56, R75 ;  /* 0x0000003830387223 */ /* 0x000fe2000000004b */
[----:B------:R-:W1:Y:S01]  /*43a0*/  LDS.128 R24, [R71+0xc0] ;  /* 0x0000c00047187984 */ /* 0x000e620000000c00 */
[----:B------:R-:W-:Y:S01]  /*43b0*/  FFMA R44, R44, R52, R15 ;  /* 0x000000342c2c7223 */ /* 0x000fe2000000000f */
        /* <DEDUP_REMOVED lines=16> */
[----:B------:R-:W2:Y:S01]  /*44c0*/  LDS.128 R20, [R4.X4+UR5+0x1c0] ;  /* 0x0001c00504147984 */ /* 0x000ea20008004c00 */
[-C--:B------:R-:W-:Y:S01]  /*44d0*/  FFMA R50, R50, R54.reuse, R49 ;  /* 0x0000003632327223 */ /* 0x080fe20000000031 */
[-C--:B------:R-:W-:Y:S01]  /*44e0*/  FFMA R38, R38, R54.reuse, R37 ;  /* 0x0000003626267223 */ /* 0x080fe20000000025 */
[----:B------:R-:W-:Y:S01]  /*44f0*/  FFMA R42, R42, R54, R41 ;  /* 0x000000362a2a7223 */ /* 0x000fe20000000029 */
[----:B------:R-:W3:Y:S01]  /*4500*/  LDS.128 R12, [R4.X4+UR5+0xc0] ;  /* 0x0000c005040c7984 */ /* 0x000ee20008004c00 */
[-C--:B------:R-:W-:Y:S01]  /*4510*/  FFMA R45, R47, R19.reuse, R6 ;  /* 0x000000132f2d7223 */ /* 0x080fe20000000006 */
[-C--:B------:R-:W-:Y:S01]  /*4520*/  FFMA R53, R43, R19.reuse, R16 ;  /* 0x000000132b357223 */ /* 0x080fe20000000010 */
[-C--:B------:R-:W-:Y:S01]  /*4530*/  FFMA R73, R39, R19.reuse, R74 ;  /* 0x0000001327497223 */ /* 0x080fe2000000004a */
[----:B------:R-:W4:Y:S01]  /*4540*/  LDS.128 R32, [R4.X4+UR5+0x40] ;  /* 0x0000400504207984 */ /* 0x000f220008004c00 */
[C---:B------:R-:W-:Y:S01]  /*4550*/  FFMA R77, R51.reuse, R19, R18 ;  /* 0x00000013334d7223 */ /* 0x040fe20000000012 */
[-C--:B------:R-:W-:Y:S01]  /*4560*/  FFMA R19, R51, R11.reuse, R10 ;  /* 0x0000000b33137223 */ /* 0x080fe2000000000a */
[-C--:B------:R-:W-:Y:S01]  /*4570*/  FFMA R37, R39, R11.reuse, R8 ;  /* 0x0000000b27257223 */ /* 0x080fe20000000008 */
        /* <DEDUP_REMOVED lines=8> */
[----:B------:R-:W4:Y:S01]  /*4600*/  LDS.128 R56, [R71+0x1c0] ;  /* 0x0001c00047387984 */ /* 0x000f220000000c00 */
[-C--:B------:R-:W-:Y:S01]  /*4610*/  FFMA R43, R43, R55.reuse, R42 ;  /* 0x000000372b2b7223 */ /* 0x080fe2000000002a */
[-C--:B------:R-:W-:Y:S01]  /*4620*/  FFMA R39, R39, R55.reuse, R38 ;  /* 0x0000003727277223 */ /* 0x080fe20000000026 */
[----:B------:R-:W-:Y:S01]  /*4630*/  FFMA R51, R51, R55, R50 ;  /* 0x0000003733337223 */ /* 0x000fe20000000032 */
[----:B-1----:R-:W-:-:S02]  /*4640*/  FFMA R18, R28, R24, R53 ;  /* 0x000000181c127223 */ /* 0x002fc40000000035 */
[----:B------:R-:W1:Y:S01]  /*4650*/  LDS.128 R52, [R71+0x40] ;  /* 0x0000400047347984 */ /* 0x000e620000000c00 */
[-C--:B--2---:R-:W-:Y:S01]  /*4660*/  FFMA R6, R20, R24.reuse, R45 ;  /* 0x0000001814067223 */ /* 0x084fe2000000002d */
[-C--:B---3--:R-:W-:Y:S01]  /*4670*/  FFMA R36, R12, R24.reuse, R73 ;  /* 0x000000180c247223 */ /* 0x088fe20000000049 */
[-C--:B------:R-:W-:Y:S01]  /*4680*/  FFMA R73, R29, R25.reuse, R18 ;  /* 0x000000191d497223 */ /* 0x080fe20000000012 */
[----:B----4-:R-:W-:Y:S01]  /*4690*/  FFMA R24, R32, R24, R77 ;  /* 0x0000001820187223 */ /* 0x010fe2000000004d */
[-C--:B------:R-:W-:Y:S01]  /*46a0*/  FFMA R77, R21, R25.reuse, R6 ;  /* 0x00000019154d7223 */ /* 0x080fe20000000006 */
[-C--:B------:R-:W-:Y:S02]  /*46b0*/  FFMA R45, R13, R25.reuse, R36 ;  /* 0x000000190d2d7223 */ /* 0x080fe40000000024 */
[----:B------:R-:W-:Y:S01]  /*46c0*/  FFMA R25, R33, R25, R24 ;  /* 0x0000001921197223 */ /* 0x000fe20000000018 */
[-C--:B------:R-:W-:Y:S01]  /*46d0*/  FFMA R6, R22, R26.reuse, R77 ;  /* 0x0000001a16067223 */ /* 0x080fe2000000004d */
[----:B------:R-:W-:Y:S01]  /*46e0*/  FFMA R24, R30, R26, R73 ;  /* 0x0000001a1e187223 */ /* 0x000fe20000000049 */
[-C--:B------:R-:W-:Y:S01]  /*46f0*/  FFMA R18, R20, R8.reuse, R49 ;  /* 0x0000000814127223 */ /* 0x080fe20000000031 */
[-C--:B------:R-:W-:Y:S01]  /*4700*/  FFMA R36, R28, R8.reuse, R41 ;  /* 0x000000081c247223 */ /* 0x080fe20000000029 */
[----:B------:R-:W-:Y:S01]  /*4710*/  FFMA R38, R12, R8, R37 ;  /* 0x000000080c267223 */ /* 0x000fe20000000025 */
        /* <DEDUP_REMOVED lines=20> */
[-C--:B-1----:R-:W-:Y:S01]  /*4860*/  FFMA R32, R32, R52.reuse, R51 ;  /* 0x0000003420207223 */ /* 0x082fe20000000033 */
[----:B------:R-:W-:Y:S01]  /*4870*/  LDS.128 R16, [R4.X4+UR5+0x150] ;  /* 0x0001500504107984 */ /* 0x000fe20008004c00 */
[-C--:B------:R-:W-:Y:S01]  /*4880*/  FFMA R28, R28, R52.reuse, R43 ;  /* 0x000000341c1c7223 */ /* 0x080fe2000000002b */
[-C--:B------:R-:W-:Y:S01]  /*4890*/  FFMA R12, R12, R52.reuse, R39 ;  /* 0x000000340c0c7223 */ /* 0x080fe20000000027 */
[----:B------:R-:W-:Y:S01]  /*48a0*/  FFMA R20, R20, R52, R47 ;  /* 0x0000003414147223 */ /* 0x000fe2000000002f */
[----:B------:R-:W1:Y:S01]  /*48b0*/  LDS.128 R48, [R71+0xd0] ;  /* 0x0000d00047307984 */ /* 0x000e620000000c00 */
        /* <DEDUP_REMOVED lines=8> */
[-C--:B------:R-:W-:Y:S01]  /*4940*/  FFMA R30, R30, R54.reuse, R29 ;  /* 0x000000361e1e7223 */ /* 0x080fe2000000001d */
[-C--:B------:R-:W-:Y:S01]  /*4950*/  FFMA R34, R34, R54.reuse, R33 ;  /* 0x0000003622227223 */ /* 0x080fe20000000021 */
[-C--:B------:R-:W-:Y:S01]  /*4960*/  FFMA R14, R14, R54.reuse, R13 ;  /* 0x000000360e0e7223 */ /* 0x080fe2000000000d */
[----:B------:R-:W-:Y:S01]  /*4970*/  FFMA R22, R22, R54, R21 ;  /* 0x0000003616167223 */ /* 0x000fe20000000015 */
[----:B------:R-:W3:Y:S01]  /*4980*/  LDS.128 R44, [R4.X4+UR5+0x1d0] ;  /* 0x0001d005042c7984 */ /* 0x000ee20008004c00 */
[-C--:B------:R-:W-:Y:S01]  /*4990*/  FFMA R29, R23, R27.reuse, R6 ;  /* 0x0000001b171d7223 */ /* 0x080fe20000000006 */
[-C--:B------:R-:W-:Y:S01]  /*49a0*/  FFMA R53, R31, R27.reuse, R24 ;  /* 0x0000001b1f357223 */ /* 0x080fe20000000018 */
[-C--:B------:R-:W-:Y:S01]  /*49b0*/  FFMA R73, R15, R27.reuse, R74 ;  /* 0x0000001b0f497223 */ /* 0x080fe2000000004a */
[C---:B------:R-:W-:Y:S01]  /*49c0*/  FFMA R26, R35.reuse, R27, R26 ;  /* 0x0000001b231a7223 */ /* 0x040fe2000000001a */
[-C--:B------:R-:W-:Y:S01]  /*49d0*/  FFMA R13, R35, R11.reuse, R10 ;  /* 0x0000000b230d7223 */ /* 0x080fe2000000000a */
[-C--:B------:R-:W-:Y:S01]  /*49e0*/  FFMA R21, R15, R11.reuse, R76 ;  /* 0x0000000b0f157223 */ /* 0x080fe2000000004c */
[-C--:B------:R-:W-:Y:S01]  /*49f0*/  FFMA R27, R31, R11.reuse, R9 ;  /* 0x0000000b1f1b7223 */ /* 0x080fe20000000009 */
[----:B------:R-:W-:Y:S01]  /*4a00*/  FFMA R33, R23, R11, R8 ;  /* 0x0000000b17217223 */ /* 0x000fe20000000008 */
[----:B------:R-:W4:Y:S01]  /*4a10*/  LDS.128 R36, [R4.X4+UR5+0x50] ;  /* 0x0000500504247984 */ /* 0x000f220008004c00 */
[-C--:B------:R-:W-:Y:S01]  /*4a20*/  FFMA R75, R35, R59.reuse, R58 ;  /* 0x0000003b234b7223 */ /* 0x080fe2000000003a */
[-C--:B------:R-:W-:Y:S01]  /*4a30*/  FFMA R25, R15, R59.reuse, R25 ;  /* 0x0000003b0f197223 */ /* 0x080fe20000000019 */
[-C--:B------:R-:W-:Y:S01]  /*4a40*/  FFMA R77, R31, R59.reuse, R56 ;  /* 0x0000003b1f4d7223 */ /* 0x080fe20000000038 */
[----:B------:R-:W4:Y:S01]  /*4a50*/  LDS.128 R8, [R71+0x150] ;  /* 0x0001500047087984 */ /* 0x000f220000000c00 */
[C---:B------:R-:W-:Y:S01]  /*4a60*/  FFMA R7, R23.reuse, R59, R7 ;  /* 0x0000003b17077223 */ /* 0x040fe20000000007 */
[-C--:B------:R-:W-:Y:S01]  /*4a70*/  FFMA R23, R23, R55.reuse, R22 ;  /* 0x0000003717177223 */ /* 0x080fe20000000016 */
[-C--:B------:R-:W-:Y:S01]  /*4a80*/  FFMA R31, R31, R55.reuse, R30 ;  /* 0x000000371f1f7223 */ /* 0x080fe2000000001e */
[----:B------:R-:W4:Y:S01]  /*4a90*/  LDS.128 R56, [R71+0x1d0] ;  /* 0x0001d00047387984 */ /* 0x000f220000000c00 */
[-C--:B------:R-:W-:Y:S01]  /*4aa0*/  FFMA R15, R15, R55.reuse, R14 ;  /* 0x000000370f0f7223 */ /* 0x080fe2000000000e */
[----:B------:R-:W-:Y:S01]  /*4ab0*/  FFMA R35, R35, R55, R34 ;  /* 0x0000003723237223 */ /* 0x000fe20000000022 */
[----:B-1----:R-:W-:-:S02]  /*4ac0*/  FFMA R12, R16, R48, R53 ;  /* 0x00000030100c7223 */ /* 0x002fc40000000035 */
[----:B------:R-:W1:Y:S01]  /*4ad0*/  LDS.128 R52, [R71+0x50] ;  /* 0x0000500047347984 */ /* 0x000e620000000c00 */
[-C--:B--2---:R-:W-:Y:S01]  /*4ae0*/  FFMA R14, R40, R48.reuse, R73 ;  /* 0x00000030280e7223 */ /* 0x084fe20000000049 */
[-C--:B------:R-:W-:Y:S01]  /*4af0*/  FFMA R73, R17, R49.reuse, R12 ;  /* 0x0000003111497223 */ /* 0x080fe2000000000c */
[----:B---3--:R-:W-:Y:S02]  /*4b00*/  FFMA R6, R44, R48, R29 ;  /* 0x000000302c067223 */ /* 0x008fe4000000001d */
[-C--:B------:R-:W-:Y:S02]  /*4b10*/  FFMA R29, R41, R49.reuse, R14 ;  /* 0x00000031291d7223 */ /* 0x080fe4000000000e */
[----:B------:R-:W-:Y:S02]  /*4b20*/  FFMA R6, R45, R49, R6 ;  /* 0x000000312d067223 */ /* 0x000fe40000000006 */
[-C--:B------:R-:W-:Y:S02]  /*4b30*/  FFMA R74, R42, R50.reuse, R29 ;  /* 0x000000322a4a7223 */ /* 0x080fe4000000001d */
[----:B------:R-:W-:Y:S01]  /*4b40*/  FFMA R6, R46, R50, R6 ;  /* 0x000000322e067223 */ /* 0x000fe20000000006 */
[----:B----4-:R-:W-:Y:S01]  /*4b50*/  FFMA R26, R36, R48, R26 ;  /* 0x00000030241a7223 */ /* 0x010fe2000000001a */
        /* <DEDUP_REMOVED lines=10> */
[----:B------:R-:W-:Y:S01]  /*4c00*/  FFMA R20, R40, R56, R25 ;  /* 0x0000003828147223 */ /* 0x000fe20000000019 */
[-C--:B------:R-:W-:Y:S01]  /*4c10*/  FFMA R76, R46, R10.reuse, R29 ;  /* 0x0000000a2e4c7223 */ /* 0x080fe2000000001d */
[-C--:B------:R-:W-:Y:S01]  /*4c20*/  FFMA R8, R18, R10.reuse, R27 ;  /* 0x0000000a12087223 */ /* 0x080fe2000000001b */
[----:B------:R-:W-:Y:S01]  /*4c30*/  FFMA R9, R42, R10, R21 ;  /* 0x0000000a2a097223 */ /* 0x000fe20000000015 */
[-C--:B------:R-:W-:Y:S01]  /*4c40*/  FFMA R12, R44, R56.reuse, R7 ;  /* 0x000000382c0c7223 */ /* 0x080fe20000000007 */
[----:B------:R-:W-:Y:S01]  /*4c50*/  FFMA R14, R16, R56, R77 ;  /* 0x00000038100e7223 */ /* 0x000fe2000000004d */
[----:B------:R-:W-:Y:S01]  /*4c60*/  FFMA R10, R38, R10, R13 ;  /* 0x0000000a260a7223 */ /* 0x000fe2000000000d */
[C---:B------:R-:W-:Y:S01]  /*4c70*/  FFMA R56, R36.reuse, R56, R75 ;  /* 0x0000003824387223 */ /* 0x040fe2000000004b */
[----:B------:R-:W-:Y:S01]  /*4c80*/  FFMA R13, R41, R57, R20 ;  /* 0x00000039290d7223 */ /* 0x000fe20000000014 */
[-C--:B-1----:R-:W-:Y:S01]  /*4c90*/  FFMA R36, R36, R52.reuse, R35 ;  /* 0x0000003424247223 */ /* 0x082fe20000000023 */
[-C--:B------:R-:W-:Y:S01]  /*4ca0*/  FFMA R44, R44, R52.reuse, R23 ;  /* 0x000000342c2c7223 */ /* 0x080fe20000000017 */
[----:B------:R-:W-:Y:S01]  /*4cb0*/  LDS.128 R32, [R4.X4+UR5+0x160] ;  /* 0x0001600504207984 */ /* 0x000fe20008004c00 */
[----:B------:R-:W-:Y:S01]  /*4cc0*/  FFMA R49, R37, R49, R26 ;  /* 0x0000003125317223 */ /* 0x000fe2000000001a */
[-C--:B------:R-:W-:Y:S01]  /*4cd0*/  FFMA R40, R40, R52.reuse, R15 ;  /* 0x0000003428287223 */ /* 0x080fe2000000000f */
[----:B------:R-:W-:Y:S01]  /*4ce0*/  FFMA R16, R16, R52, R31 ;  /* 0x0000003410107223 */ /* 0x000fe2000000001f */
[----:B------:R-:W1:Y:S01]  /*4cf0*/  LDS.128 R20, [R71+0xe0] ;  /* 0x0000e00047147984 */ /* 0x000e620000000c00 */
[----:B------:R-:W-:Y:S01]  /*4d00*/  FFMA R50, R38, R50, R49 ;  /* 0x0000003226327223 */ /* 0x000fe20000000031 */
[-C--:B------:R-:W-:Y:S01]  /*4d10*/  FFMA R49, R45, R57.reuse, R12 ;  /* 0x000000392d317223 */ /* 0x080fe2000000000c */
[-C--:B------:R-:W-:Y:S01]  /*4d20*/  FFMA R7, R17, R57.reuse, R14 ;  /* 0x0000003911077223 */ /* 0x080fe2000000000e */
[----:B------:R-:W-:Y:S01]  /*4d30*/  FFMA R57, R37, R57, R56 ;  /* 0x0000003925397223 */ /* 0x000fe20000000038 */
[-C--:B------:R-:W-:Y:S01]  /*4d40*/  FFMA R45, R45, R53.reuse, R44 ;  /* 0x000000352d2d7223 */ /* 0x080fe2000000002c */
        /* <DEDUP_REMOVED lines=38> */
[-C--:B------:R-:W-:Y:S01]  /*4fb0*/  FFMA R45, R25, R21.reuse, R18 ;  /* 0x00000015192d7223 */ /* 0x080fe20000000012 */
[-C--:B------:R-:W-:Y:S01]  /*4fc0*/  FFMA R6, R30, R22.reuse, R6 ;  /* 0x000000161e067223 */ /* 0x080fe20000000006 */
[-C--:B------:R-:W-:Y:S01]  /*4fd0*/  FFMA R20, R34, R22.reuse, R73 ;  /* 0x0000001622147223 */ /* 0x080fe20000000049 */
[----:B------:R-:W-:Y:S01]  /*4fe0*/  FFMA R21, R13, R21, R50 ;  /* 0x000000150d157223 */ /* 0x000fe20000000032 */
[----:B------:R-:W-:-:S03]  /*4ff0*/  FFMA R74, R26, R22, R45 ;  /* 0x000000161a4a7223 */ /* 0x000fc6000000002d */
        /* <DEDUP_REMOVED lines=11> */
[----:B------:R-:W-:Y:S01]  /*50b0*/  FFMA R36, R24, R52, R77 ;  /* 0x0000003418247223 */ /* 0x000fe2000000004d */
[-C--:B------:R-:W-:Y:S01]  /*50c0*/  FFMA R76, R34, R10.reuse, R37 ;  /* 0x0000000a224c7223 */ /* 0x080fe20000000025 */
[-C--:B------:R-:W-:Y:S01]  /*50d0*/  FFMA R8, R26, R10.reuse, R21 ;  /* 0x0000000a1a087223 */ /* 0x080fe20000000015 */
[----:B------:R-:W-:Y:S01]  /*50e0*/  FFMA R10, R14, R10, R17 ;  /* 0x0000000a0e0a7223 */ /* 0x000fe20000000011 */
[-C--:B------:R-:W-:Y:S01]  /*50f0*/  FFMA R18, R32, R52.reuse, R7 ;  /* 0x0000003420127223 */ /* 0x080fe20000000007 */
[C---:B------:R-:W-:Y:S01]  /*5100*/  FFMA R52, R12.reuse, R52, R75 ;  /* 0x000000340c347223 */ /* 0x040fe2000000004b */
[-C--:B------:R-:W-:Y:S01]  /*5110*/  FFMA R17, R29, R53.reuse, R16 ;  /* 0x000000351d117223 */ /* 0x080fe20000000010 */
[-C--:B------:R-:W-:Y:S01]  /*5120*/  FFMA R7, R25, R53.reuse, R36 ;  /* 0x0000003519077223 */ /* 0x080fe20000000024 */
[-C--:B-1----:R-:W-:Y:S01]  /*5130*/  FFMA R12, R12, R56.reuse, R39 ;  /* 0x000000380c0c7223 */ /* 0x082fe20000000027 */
[----:B------:R-:W-:Y:S01]  /*5140*/  FFMA R24, R24, R56, R43 ;  /* 0x0000003818187223 */ /* 0x000fe2000000002b */
[-C--:B------:R-:W-:Y:S01]  /*5150*/  FFMA R21, R33, R53.reuse, R18 ;  /* 0x0000003521157223 */ /* 0x080fe20000000012 */
[----:B------:R-:W-:Y:S01]  /*5160*/  LDS.128 R40, [R4.X4+UR5+0x70] ;  /* 0x0000700504287984 */ /* 0x000fe20008004c00 */
[----:B------:R-:W-:Y:S01]  /*5170*/  FFMA R53, R13, R53, R52 ;  /* 0x000000350d357223 */ /* 0x000fe20000000034 */
[----:B------:R-:W-:Y:S01]  /*5180*/  FFMA R52, R30, R54, R17 ;  /* 0x000000361e347223 */ /* 0x000fe20000000011 */
[-C--:B------:R-:W-:Y:S01]  /*5190*/  FFMA R32, R32, R56.reuse, R19 ;  /* 0x0000003820207223 */ /* 0x080fe20000000013 */
[----:B------:R-:W1:Y:S01]  /*51a0*/  LDS.128 R48, [R71+0xf0] ;  /* 0x0000f00047307984 */ /* 0x000e620000000c00 */
[-C--:B------:R-:W-:Y:S01]  /*51b0*/  FFMA R25, R25, R57.reuse, R24 ;  /* 0x0000003919197223 */ /* 0x080fe20000000018 */
[----:B------:R-:W-:Y:S01]  /*51c0*/  FFMA R28, R28, R56, R47 ;  /* 0x000000381c1c7223 */ /* 0x000fe2000000002f */
[-C--:B------:R-:W-:Y:S01]  /*51d0*/  FFMA R33, R33, R57.reuse, R32 ;  /* 0x0000003921217223 */ /* 0x080fe20000000020 */
[----:B------:R-:W2:Y:S01]  /*51e0*/  LDS.128 R36, [R4.X4+UR5+0x170] ;  /* 0x0001700504247984 */ /* 0x000ea20008004c00 */
[C---:B------:R-:W-:Y:S01]  /*51f0*/  FFMA R7, R26.reuse, R54, R7 ;  /* 0x000000361a077223 */ /* 0x040fe20000000007 */
[----:B------:R-:W-:Y:S01]  /*5200*/  FFMA R32, R26, R58, R25 ;  /* 0x0000003a1a207223 */ /* 0x000fe20000000019 */
[-C--:B------:R-:W-:Y:S01]  /*5210*/  FFMA R21, R34, R54.reuse, R21 ;  /* 0x0000003622157223 */ /* 0x080fe20000000015 */
[----:B------:R-:W3:Y:S01]  /*5220*/  LDS.128 R16, [R4.X4+UR5+0xf0] ;  /* 0x0000f00504107984 */ /* 0x000ee20008004c00 */
[C---:B------:R-:W-:Y:S01]  /*5230*/  FFMA R54, R14.reuse, R54, R53 ;  /* 0x000000360e367223 */ /* 0x040fe20000000035 */
[-C--:B------:R-:W-:Y:S01]  /*5240*/  FFMA R13, R13, R57.reuse, R12 ;  /* 0x000000390d0d7223 */ /* 0x080fe2000000000c */
[----:B------:R-:W-:Y:S01]  /*5250*/  FFMA R29, R29, R57, R28 ;  /* 0x000000391d1d7223 */ /* 0x000fe2000000001c */
[----:B------:R-:W4:Y:S01]  /*5260*/  LDS.128 R44, [R4.X4+UR5+0x1f0] ;  /* 0x0001f005042c7984 */ /* 0x000f220008004c00 */
[C---:B------:R-:W-:Y:S01]  /*5270*/  FFMA R53, R27.reuse, R23, R74 ;  /* 0x000000171b357223 */ /* 0x040fe2000000004a */
[C---:B------:R-:W-:Y:S01]  /*5280*/  FFMA R57, R27.reuse, R11, R8 ;  /* 0x0000000b1b397223 */ /* 0x040fe20000000008 */
[C---:B------:R-:W-:Y:S01]  /*5290*/  FFMA R7, R27.reuse, R55, R7 ;  /* 0x000000371b077223 */ /* 0x040fe20000000007 */
[----:B------:R-:W-:Y:S01]  /*52a0*/  FFMA R32, R27, R59, R32 ;  /* 0x0000003b1b207223 */ /* 0x000fe20000000020 */
[-C--:B------:R-:W-:Y:S01]  /*52b0*/  FFMA R14, R14, R58.reuse, R13 ;  /* 0x0000003a0e0e7223 */ /* 0x080fe2000000000d */
[----:B------:R-:W4:Y:S01]  /*52c0*/  LDS.128 R24, [R71+0x170] ;  /* 0x0001700047187984 */ /* 0x000f220000000c00 */
[-C--:B------:R-:W-:Y:S01]  /*52d0*/  FFMA R30, R30, R58.reuse, R29 ;  /* 0x0000003a1e1e7223 */ /* 0x080fe2000000001d */
[-C--:B------:R-:W-:Y:S01]  /*52e0*/  FFMA R13, R31, R23.reuse, R6 ;  /* 0x000000171f0d7223 */ /* 0x080fe20000000006 */
[-C--:B------:R-:W-:Y:S01]  /*52f0*/  FFMA R29, R35, R23.reuse, R20 ;  /* 0x00000017231d7223 */ /* 0x080fe20000000014 */
[C---:B------:R-:W-:Y:S01]  /*5300*/  FFMA R23, R15.reuse, R23, R22 ;  /* 0x000000170f177223 */ /* 0x040fe20000000016 */
[----:B------:R-:W-:Y:S01]  /*5310*/  FFMA R34, R34, R58, R33 ;  /* 0x0000003a22227223 */ /* 0x000fe20000000021 */
[C---:B------:R-:W-:Y:S01]  /*5320*/  FFMA R33, R15.reuse, R11, R10 ;  /* 0x0000000b0f217223 */ /* 0x040fe2000000000a */
[-C--:B------:R-:W-:Y:S01]  /*5330*/  FFMA R73, R15, R55.reuse, R54 ;  /* 0x000000370f497223 */ /* 0x080fe20000000036 */
[-C--:B------:R-:W-:Y:S01]  /*5340*/  FFMA R77, R35, R55.reuse, R21 ;  /* 0x00000037234d7223 */ /* 0x080fe20000000015 */
[----:B------:R-:W-:Y:S01]  /*5350*/  FFMA R52, R31, R55, R52 ;  /* 0x000000371f347223 */ /* 0x000fe20000000034 */
[-C--:B------:R-:W-:Y:S01]  /*5360*/  FFMA R75, R35, R11.reuse, R76 ;  /* 0x0000000b234b7223 */ /* 0x080fe2000000004c */
[C---:B------:R-:W-:Y:S01]  /*5370*/  FFMA R9, R31.reuse, R11, R9 ;  /* 0x0000000b1f097223 */ /* 0x040fe20000000009 */
[-C--:B------:R-:W-:Y:S01]  /*5380*/  FFMA R55, R31, R59.reuse, R30 ;  /* 0x0000003b1f377223 */ /* 0x080fe2000000001e */
[-C--:B------:R-:W-:Y:S01]  /*5390*/  FFMA R35, R35, R59.reuse, R34 ;  /* 0x0000003b23237223 */ /* 0x080fe20000000022 */
[----:B------:R-:W-:Y:S01]  /*53a0*/  FFMA R59, R15, R59, R14 ;  /* 0x0000003b0f3b7223 */ /* 0x000fe2000000000e */
[----:B------:R-:W-:-:S04]  /*53b0*/  USHF.L.U32 UR5, UR4, 0xd, URZ ;  /* 0x0000000d04057899 */ /* 0x000fc8000800063f */
[----:B------:R-:W-:Y:S01]  /*53c0*/  UIADD3 UR6, UR5, 0x4000, URZ ;  /* 0x0000400005067890 */ /* 0x000fe2000fffe03f */
[-C--:B-1----:R-:W-:Y:S02]  /*53d0*/  FFMA R10, R40, R48.reuse, R23 ;  /* 0x00000030280a7223 */ /* 0x082fe40000000017 */
[----:B------:R-:W1:Y:S01]  /*53e0*/  LDS.128 R20, [R71+0x70] ;  /* 0x0000700047147984 */ /* 0x000e620000000c00 */
[----:B--2---:R-:W-:Y:S01]  /*53f0*/  FFMA R6, R36, R48, R29 ;  /* 0x0000003024067223 */ /* 0x004fe2000000001d */
[-C--:B------:R-:W-:Y:S02]  /*5400*/  FFMA R11, R41, R49.reuse, R10 ;  /* 0x00000031290b7223 */ /* 0x080fe4000000000a */
[----:B------:R-:W2:Y:S01]  /*5410*/  LDS.128 R28, [R71+0x1f0] ;  /* 0x0001f000471c7984 */ /* 0x000ea20000000c00 */
[----:B------:R-:W-:Y:S01]  /*5420*/  MOV R10, R68 ;  /* 0x00000044000a7202 */ /* 0x000fe20000000f00 */
[-C--:B---3--:R-:W-:Y:S01]  /*5430*/  FFMA R8, R16, R48.reuse, R53 ;  /* 0x0000003010087223 */ /* 0x088fe20000000035 */
[-C--:B------:R-:W-:Y:S01]  /*5440*/  FFMA R15, R37, R49.reuse, R6 ;  /* 0x00000031250f7223 */ /* 0x080fe20000000006 */
[----:B------:R-:W-:Y:S06]  /*5450*/  BAR.SYNC 0x0 ;  /* 0x0000000000007b1d */ /* 0x000fec0000000000 */
[----:B----4-:R-:W-:Y:S01]  /*5460*/  FFMA R48, R44, R48, R13 ;  /* 0x000000302c307223 */ /* 0x010fe2000000000d */
        /* <DEDUP_REMOVED lines=12> */
[----:B------:R-:W-:Y:S01]  /*5530*/  LEA R49, R69, R0, 0xd ;  /* 0x0000000045317211 */ /* 0x000fe200078e68ff */
[----:B------:R-:W-:Y:S01]  /*5540*/  FFMA R9, R41, R25, R14 ;  /* 0x0000001929097223 */ /* 0x000fe2000000000e */
[----:B------:R-:W-:Y:S01]  /*5550*/  MOV R11, R67 ;  /* 0x00000043000b7202 */ /* 0x000fe20000000f00 */
[-C--:B------:R-:W-:Y:S01]  /*5560*/  FFMA R33, R17, R25.reuse, R8 ;  /* 0x0000001911217223 */ /* 0x080fe20000000008 */
[-C--:B------:R-:W-:Y:S01]  /*5570*/  FFMA R57, R37, R25.reuse, R6 ;  /* 0x0000001925397223 */ /* 0x080fe20000000006 */
[----:B------:R-:W-:Y:S01]  /*5580*/  FFMA R25, R45, R25, R24 ;  /* 0x000000192d197223 */ /* 0x000fe20000000018 */
[-C--:B------:R-:W-:Y:S01]  /*5590*/  FFMA R12, R19, R51.reuse, R12 ;  /* 0x00000033130c7223 */ /* 0x080fe2000000000c */
[----:B------:R-:W-:Y:S01]  /*55a0*/  @!PT LDS RZ, [RZ] ;  /* 0x00000000fffff984 */ /* 0x000fe20000000800 */
[----:B------:R-:W-:Y:S01]  /*55b0*/  @!PT LDS RZ, [RZ] ;  /* 0x00000000fffff984 */ /* 0x000fe20000000800 */
[----:B------:R-:W-:Y:S01]  /*55c0*/  @!PT LDS RZ, [RZ] ;  /* 0x00000000fffff984 */ /* 0x000fe20000000800 */
[----:B------:R3:W-:Y:S01]  /*55d0*/  LDGSTS.E.BYPASS.128 [R49], [R10.64], !P0 ;  /* 0x000000000a317fae */ /* 0x0007e2000c101c48 */
[----:B------:R-:W-:Y:S01]  /*55e0*/  FFMA R53, R47, R51, R50 ;  /* 0x000000332f357223 */ /* 0x000fe20000000032 */
[----:B------:R-:W-:Y:S01]  /*55f0*/  LEA R51, R69, R2, 0xd ;  /* 0x0000000245337211 */ /* 0x000fe200078e68ff */
[-C--:B------:R-:W-:Y:S01]  /*5600*/  FFMA R14, R42, R26.reuse, R9 ;  /* 0x0000001a2a0e7223 */ /* 0x080fe20000000009 */
[-C--:B------:R-:W-:Y:S01]  /*5610*/  FFMA R6, R18, R26.reuse, R33 ;  /* 0x0000001a12067223 */ /* 0x080fe20000000021 */
[-C--:B------:R-:W-:Y:S01]  /*5620*/  FFMA R8, R38, R26.reuse, R57 ;  /* 0x0000001a26087223 */ /* 0x080fe20000000039 */
[----:B------:R-:W-:Y:S01]  /*5630*/  FFMA R26, R46, R26, R25 ;  /* 0x0000001a2e1a7223 */ /* 0x000fe20000000019 */
[----:B------:R-:W-:Y:S01]  /*5640*/  MOV R24, R64 ;  /* 0x0000004000187202 */ /* 0x000fe20000000f00 */
[----:B-1----:R-:W-:Y:S01]  /*5650*/  FFMA R32, R16, R20, R32 ;  /* 0x0000001410207223 */ /* 0x002fe20000000020 */
[----:B------:R-:W-:Y:S01]  /*5660*/  MOV R25, R63 ;  /* 0x0000003f00197202 */ /* 0x000fe20000000f00 */
[C---:B--2---:R-:W-:Y:S01]  /*5670*/  FFMA R52, R44.reuse, R28, R52 ;  /* 0x0000001c2c347223 */ /* 0x044fe20000000034 */
[----:B------:R-:W-:Y:S01]  /*5680*/  FFMA R44, R44, R20, R55 ;  /* 0x000000142c2c7223 */ /* 0x000fe20000000037 */
[----:B---3--:R-:W-:Y:S01]  /*5690*/  MOV R10, R66 ;  /* 0x00000042000a7202 */ /* 0x008fe20000000f00 */
[----:B------:R-:W-:Y:S01]  /*56a0*/  FFMA R8, R39, R27, R8 ;  /* 0x0000001b27087223 */ /* 0x000fe20000000008 */
[----:B------:R-:W-:Y:S01]  /*56b0*/  MOV R11, R65 ;  /* 0x00000041000b7202 */ /* 0x000fe20000000f00 */
[----:B------:R-:W-:Y:S01]  /*56c0*/  FFMA R9, R47, R27, R26 ;  /* 0x0000001b2f097223 */ /* 0x000fe2000000001a */
[----:B------:R-:W-:-:S02]  /*56d0*/  IADD3 R64, P1, R24, 0x80, RZ ;  /* 0x0000008018407810 */ /* 0x000fc40007f3e0ff */
[----:B------:R-:W-:Y:S01]  /*56e0*/  IADD3 R68, P2, R68, 0x80, RZ ;  /* 0x0000008044447810 */ /* 0x000fe20007f5e0ff */
[----:B------:R1:W-:Y:S01]  /*56f0*/  LDGSTS.E.BYPASS.128 [R51], [R10.64], !P0 ;  /* 0x000000000a337fae */ /* 0x0003e2000c101c48 */
[----:B------:R-:W-:Y:S02]  /*5700*/  IADD3.X R63, RZ, R25, RZ, P1, !PT ;  /* 0x00000019ff3f7210 */ /* 0x000fe40000ffe4ff */
[----:B------:R-:W-:Y:S01]  /*5710*/  IADD3 R66, P1, R66, 0x80, RZ ;  /* 0x0000008042427810 */ /* 0x000fe20007f3e0ff */
[----:B------:R-:W0:Y:S01]  /*5720*/  LDGDEPBAR ;  /* 0x00000000000079af */ /* 0x000e220000000000 */
[----:B------:R-:W-:Y:S02]  /*5730*/  IADD3.X R67, RZ, R67, RZ, P2, !PT ;  /* 0x00000043ff437210 */ /* 0x000fe400017fe4ff */
[----:B------:R-:W-:Y:S01]  /*5740*/  IADD3.X R65, RZ, R65, RZ, P1, !PT ;  /* 0x00000041ff417210 */ /* 0x000fe20000ffe4ff */
[----:B------:R2:W-:Y:S04]  /*5750*/  LDGSTS.E.BYPASS.128 [R49+0x4000], [R24.64], !P0 ;  /* 0x0400000018317fae */ /* 0x0005e8000c101c48 */
[----:B------:R3:W-:Y:S01]  /*5760*/  LDGSTS.E.BYPASS.128 [R51+0x4000], [R24.64], !P0 ;  /* 0x0400000018337fae */ /* 0x0007e2000c101c48 */
[-C--:B-1----:R-:W-:Y:S01]  /*5770*/  FFMA R10, R43, R27.reuse, R14 ;  /* 0x0000001b2b0a7223 */ /* 0x082fe2000000000e */
[----:B------:R-:W-:Y:S01]  /*5780*/  FFMA R11, R19, R27, R6 ;  /* 0x0000001b130b7223 */ /* 0x000fe20000000006 */
[-C--:B------:R-:W-:Y:S01]  /*5790*/  FFMA R6, R36, R28.reuse, R77 ;  /* 0x0000001c24067223 */ /* 0x080fe2000000004d */
[----:B------:R-:W0:Y:S01]  /*57a0*/  LDGDEPBAR ;  /* 0x00000000000079af */ /* 0x000e220000000000 */
[-C--:B------:R-:W-:Y:S01]  /*57b0*/  FFMA R14, R16, R28.reuse, R7 ;  /* 0x0000001c100e7223 */ /* 0x080fe20000000007 */
[----:B------:R-:W-:Y:S01]  /*57c0*/  FFMA R28, R40, R28, R73 ;  /* 0x0000001c281c7223 */ /* 0x000fe20000000049 */
[----:B------:R-:W-:Y:S01]  /*57d0*/  ISETP.GE.U32.AND P0, PT, R72, 0x60, PT ;  /* 0x000000604800780c */ /* 0x000fe20003f06070 */
        /* <DEDUP_REMOVED lines=18> */
[C---:B---3--:R-:W-:Y:S01]  /*5900*/  FFMA R51, R47.reuse, R31, R30 ;  /* 0x0000001f2f337223 */ /* 0x048fe2000000001e */
[----:B------:R-:W-:Y:S01]  /*5910*/  FFMA R47, R47, R23, R46 ;  /* 0x000000172f2f7223 */ /* 0x000fe2000000002e */
[----:B------:R-:W-:-:S04]  /*5920*/  DEPBAR.LE SB0, 0x2 ;  /* 0x000080800000791a */ /* 0x000fc80000000000 */
[-C--:B--2---:R-:W-:Y:S01]  /*5930*/  FFMA R49, R43, R31.reuse, R26 ;  /* 0x0000001f2b317223 */ /* 0x084fe2000000001a */
[-C--:B------:R-:W-:Y:S01]  /*5940*/  FFMA R6, R19, R31.reuse, R6 ;  /* 0x0000001f13067223 */ /* 0x080fe20000000006 */
[C---:B------:R-:W-:Y:S01]  /*5950*/  FFMA R7, R39.reuse, R31, R14 ;  /* 0x0000001f27077223 */ /* 0x040fe2000000000e */
[-C--:B------:R-:W-:Y:S01]  /*5960*/  FFMA R46, R39, R23.reuse, R38 ;  /* 0x00000017272e7223 */ /* 0x080fe20000000026 */
[-C--:B------:R-:W-:Y:S01]  /*5970*/  FFMA R45, R19, R23.reuse, R18 ;  /* 0x00000017132d7223 */ /* 0x080fe20000000012 */
[----:B------:R-:W-:Y:S01]  /*5980*/  FFMA R44, R43, R23, R42 ;  /* 0x000000172b2c7223 */ /* 0x000fe2000000002a */
[----:B------:R-:W-:Y:S06]  /*5990*/  BAR.SYNC 0x0 ;  /* 0x0000000000007b1d */ /* 0x000fec0000000000 */
[----:B------:R-:W-:Y:S01]  /*59a0*/  @P0 CALL.REL.NOINC `(.L_x_2) ;  /* 0x0000001000000944 */ /* 0x000fe20003c00000 */
[----:B------:R-:W-:Y:S05]  /*59b0*/  BRA `(.L_x_3) ;  /* 0xffffd98000007947 */ /* 0x000fea000383ffff */
.L_x_2:
[----:B------:R-:W-:Y:S01]  /*59c0*/  SHF.R.U32.HI R17, RZ, 0x4, R61 ;  /* 0x00000004ff117819 */ /* 0x000fe2000001163d */
[----:B------:R-:W-:-:S04]  /*59d0*/  DEPBAR.LE SB0, 0x0 ;  /* 0x000080000000791a */ /* 0x000fc80000000000 */
[----:B------:R-:W-:Y:S02]  /*59e0*/  LOP3.LUT R17, R17, 0xf, RZ, 0xc0, !PT ;  /* 0x0000000f11117812 */ /* 0x000fe400078ec0ff */
[----:B------:R-:W-:Y:S02]  /*59f0*/  LEA R70, R3, R70, 0x6 ;  /* 0x0000004603467211 */ /* 0x000fe400078e30ff */
[C---:B------:R-:W-:Y:S01]  /*5a00*/  SHF.L.U32 R19, R17.reuse, 0x2, RZ ;  /* 0x0000000211137819 */ /* 0x040fe200000006ff */
[----:B------:R-:W-:Y:S01]  /*5a10*/  IMAD R17, R17, 0x41, R60 ;  /* 0x0000004111117824 */ /* 0x000fe200078e023c */
[----:B------:R-:W-:Y:S06]  /*5a20*/  BAR.SYNC 0x0 ;  /* 0x0000000000007b1d */ /* 0x000fec0000000000 */
[----:B------:R-:W-:Y:S01]  /*5a30*/  IMAD R0, R60, 0x41, R19 ;  /* 0x000000413c007824 */ /* 0x000fe200078e0213 */
[----:B------:R-:W-:-:S02]  /*5a40*/  ISETP.GE.AND P1, PT, R5, c[0x0][0x188], PT ;  /* 0x0000620005007a0c */ /* 0x000fc40003f26270 */
[----:B------:R-:W-:Y:S02]  /*5a50*/  MOV R2, 0x4 ;  /* 0x0000000400027802 */ /* 0x000fe40000000f00 */
[----:B------:R-:W-:Y:S01]  /*5a60*/  STS.128 [R0.X4], R44 ;  /* 0x0000002c00007388 */ /* 0x000fe20000004c00 */
[C---:B------:R-:W-:Y:S02]  /*5a70*/  ISETP.LT.AND P3, PT, R70.reuse, 0x1, !P1 ;  /* 0x000000014600780c */ /* 0x040fe40004f61270 */
[C---:B------:R-:W-:Y:S01]  /*5a80*/  ISETP.GE.AND P0, PT, R3.reuse, RZ, PT ;  /* 0x000000ff0300720c */ /* 0x040fe20003f06270 */
[----:B------:R-:W-:Y:S01]  /*5a90*/  STS.64 [R0.X4+0x208], R10 ;  /* 0x0002080a00007388 */ /* 0x000fe20000004a00 */
[----:B------:R-:W-:Y:S01]  /*5aa0*/  ISETP.LT.AND P1, PT, R3, RZ, !P1 ;  /* 0x000000ff0300720c */ /* 0x000fe20004f21270 */
[C---:B------:R-:W-:Y:S01]  /*5ab0*/  IMAD.WIDE R2, R5.reuse, R2, c[0x0][0x180] ;  /* 0x0000600005027625 */ /* 0x040fe200078e0202 */
[----:B------:R-:W-:Y:S01]  /*5ac0*/  ISETP.GE.AND P2, PT, R70, 0x1, PT ;  /* 0x000000014600780c */ /* 0x000fe20003f46270 */
[----:B------:R-:W-:Y:S01]  /*5ad0*/  STS.64 [R0.X4+0x108], R12 ;  /* 0x0001080c00007388 */ /* 0x000fe20000004a00 */
[----:B------:R-:W-:-:S03]  /*5ae0*/  LOP3.LUT R4, R5, 0x1, RZ, 0xfc, !PT ;  /* 0x0000000105047812 */ /* 0x000fc600078efcff */
[----:B------:R-:W-:Y:S01]  /*5af0*/  STS.64 [R0.X4+0x310], R6 ;  /* 0x0003100600007388 */ /* 0x000fe20000004a00 */
[C---:B------:R-:W-:Y:S02]  /*5b00*/  ISETP.LT.AND P4, PT, R4.reuse, c[0x0][0x188], !P2 ;  /* 0x0000620004007a0c */ /* 0x040fe40005781270 */
[----:B------:R-:W-:Y:S01]  /*5b10*/  ISETP.LT.AND P6, PT, R4, c[0x0][0x188], !P0 ;  /* 0x0000620004007a0c */ /* 0x000fe200047c1270 */
[----:B------:R-:W-:Y:S04]  /*5b20*/  STS.64 [R0.X4+0x210], R8 ;  /* 0x0002100800007388 */ /* 0x000fe80000004a00 */
[----:B------:R-:W-:Y:S04]  /*5b30*/  STS [R0.X4+0x104], R15 ;  /* 0x0001040f00007388 */ /* 0x000fe80000004800 */
[----:B------:R-:W-:Y:S04]  /*5b40*/  STS [R0.X4+0x30c], R49 ;  /* 0x00030c3100007388 */ /* 0x000fe80000004800 */
[----:B------:R-:W-:Y:S04]  /*5b50*/  STS [R0.X4+0x110], R53 ;  /* 0x0001103500007388 */ /* 0x000fe80000004800 */
[----:B------:R-:W-:Y:S04]  /*5b60*/  STS [R0.X4+0x318], R51 ;  /* 0x0003183300007388 */ /* 0x000fe80000004800 */
[----:B------:R-:W-:Y:S06]  /*5b70*/  BAR.SYNC 0x0 ;  /* 0x0000000000007b1d */ /* 0x000fec0000000000 */
[----:B------:R-:W1:Y:S01]  /*5b80*/  LDS R19, [R17.X4] ;  /* 0x0000000011137984 */ /* 0x000e620000004800 */
[----:B------:R-:W-:-:S03]  /*5b90*/  LOP3.LUT R0, R5, 0x2, RZ, 0xfc, !PT ;  /* 0x0000000205007812 */ /* 0x000fc600078efcff */
[----:B------:R-:W2:Y:S01]  /*5ba0*/  LDS R21, [R17.X4+0x4] ;  /* 0x0000040011157984 */ /* 0x000ea20000004800 */
[----:B------:R-:W-:Y:S02]  /*5bb0*/  ISETP.LT.AND P5, PT, R0, c[0x0][0x188], !P2 ;  /* 0x0000620000007a0c */ /* 0x000fe400057a1270 */
[----:B------:R-:W-:Y:S01]  /*5bc0*/  ISETP.LT.AND P2, PT, R62, c[0x0][0x188], !P2 ;  /* 0x000062003e007a0c */ /* 0x000fe20005741270 */
[----:B------:R-:W3:Y:S04]  /*5bd0*/  LDS R11, [R17.X4+0x8] ;  /* 0x00000800110b7984 */ /* 0x000ee80000004800 */
[----:B------:R-:W4:Y:S04]  /*5be0*/  LDS R13, [R17.X4+0xc] ;  /* 0x00000c00110d7984 */ /* 0x000f280000004800 */
[----:B------:R-:W1:Y:S04]  /*5bf0*/  LDS R7, [R17.X4+0x1040] ;  /* 0x0010400011077984 */ /* 0x000e680000004800 */
[----:B------:R-:W1:Y:S04]  /*5c00*/  LDS R9, [R17.X4+0x1044] ;  /* 0x0010440011097984 */ /* 0x000e680000004800 */
[----:B------:R-:W2:Y:S04]  /*5c10*/  LDS R15, [R17.X4+0x1048] ;  /* 0x00104800110f7984 */ /* 0x000ea80000004800 */
[----:B------:R-:W3:Y:S04]  /*5c20*/  LDS R25, [R17.X4+0x2080] ;  /* 0x0020800011197984 */ /* 0x000ee80000004800 */
[----:B------:R-:W4:Y:S04]  /*5c30*/  LDS R27, [R17.X4+0x2084] ;  /* 0x00208400111b7984 */ /* 0x000f280000004800 */
[----:B------:R-:W4:Y:S04]  /*5c40*/  LDS R29, [R17.X4+0x2088] ;  /* 0x00208800111d7984 */ /* 0x000f280000004800 */
[----:B------:R-:W4:Y:S04]  /*5c50*/  LDS R23, [R17.X4+0x104c] ;  /* 0x00104c0011177984 */ /* 0x000f280000004800 */
[----:B------:R-:W4:Y:S04]  /*5c60*/  LDS R33, [R17.X4+0x30c0] ;  /* 0x0030c00011217984 */ /* 0x000f280000004800 */
[----:B------:R-:W4:Y:S04]  /*5c70*/  LDS R35, [R17.X4+0x30c4] ;  /* 0x0030c40011237984 */ /* 0x000f280000004800 */
[----:B------:R-:W4:Y:S04]  /*5c80*/  LDS R37, [R17.X4+0x30c8] ;  /* 0x0030c80011257984 */ /* 0x000f280000004800 */
[----:B------:R-:W4:Y:S04]  /*5c90*/  LDS R31, [R17.X4+0x208c] ;  /* 0x00208c00111f7984 */ /* 0x000f280000004800 */
[----:B-1----:R1:W-:Y:S01]  /*5ca0*/  @P3 STG.E [R2.64], R19 ;  /* 0x0000001302003986 */ /* 0x0023e2000c101908 */
[----:B------:R-:W-:-:S02]  /*5cb0*/  ISETP.LT.AND P3, PT, R0, c[0x0][0x188], !P0 ;  /* 0x0000620000007a0c */ /* 0x000fc40004761270 */
[----:B------:R-:W-:Y:S01]  /*5cc0*/  ISETP.LT.AND P0, PT, R62, c[0x0][0x188], !P0 ;  /* 0x000062003e007a0c */ /* 0x000fe20004701270 */
[----:B--2---:R1:W-:Y:S04]  /*5cd0*/  @P4 STG.E [R2.64+0x4], R21 ;  /* 0x0000041502004986 */ /* 0x0043e8000c101908 */
[----:B---3--:R1:W-:Y:S04]  /*5ce0*/  @P5 STG.E [R2.64+0x8], R11 ;  /* 0x0000080b02005986 */ /* 0x0083e8000c101908 */
[----:B----4-:R1:W-:Y:S04]  /*5cf0*/  @P2 STG.E [R2.64+0xc], R13 ;  /* 0x00000c0d02002986 */ /* 0x0103e8000c101908 */
[----:B------:R1:W-:Y:S04]  /*5d00*/  @P1 STG.E [R2.64], R7 ;  /* 0x0000000702001986 */ /* 0x0003e8000c101908 */
[----:B------:R1:W-:Y:S04]  /*5d10*/  @P6 STG.E [R2.64+0x4], R9 ;  /* 0x0000040902006986 */ /* 0x0003e8000c101908 */
[----:B------:R1:W-:Y:S04]  /*5d20*/  @P3 STG.E [R2.64+0x8], R15 ;  /* 0x0000080f02003986 */ /* 0x0003e8000c101908 */
[----:B------:R1:W-:Y:S04]  /*5d30*/  @P1 STG.E [R2.64], R25 ;  /* 0x0000001902001986 */ /* 0x0003e8000c101908 */
[----:B------:R1:W-:Y:S04]  /*5d40*/  @P6 STG.E [R2.64+0x4], R27 ;  /* 0x0000041b02006986 */ /* 0x0003e8000c101908 */
[----:B------:R1:W-:Y:S04]  /*5d50*/  @P3 STG.E [R2.64+0x8], R29 ;  /* 0x0000081d02003986 */ /* 0x0003e8000c101908 */
[----:B------:R1:W-:Y:S04]  /*5d60*/  @P0 STG.E [R2.64+0xc], R23 ;  /* 0x00000c1702000986 */ /* 0x0003e8000c101908 */
[----:B------:R1:W-:Y:S04]  /*5d70*/  @P1 STG.E [R2.64], R33 ;  /* 0x0000002102001986 */ /* 0x0003e8000c101908 */
[----:B------:R1:W-:Y:S04]  /*5d80*/  @P6 STG.E [R2.64+0x4], R35 ;  /* 0x0000042302006986 */ /* 0x0003e8000c101908 */
[----:B------:R1:W-:Y:S04]  /*5d90*/  @P3 STG.E [R2.64+0x8], R37 ;  /* 0x0000082502003986 */ /* 0x0003e8000c101908 */
[----:B------:R1:W-:Y:S01]  /*5da0*/  @P0 STG.E [R2.64+0xc], R31 ;  /* 0x00000c1f02000986 */ /* 0x0003e2000c101908 */
[----:B------:R-:W-:Y:S05]  /*5db0*/  @!P0 EXIT ;  /* 0x000000000000894d */ /* 0x000fea0003800000 */
[----:B------:R-:W2:Y:S04]  /*5dc0*/  LDS R17, [R17.X4+0x30cc] ;  /* 0x0030cc0011117984 */ /* 0x000ea80000004800 */
[----:B--2---:R-:W-:Y:S01]  /*5dd0*/  STG.E [R2.64+0xc], R17 ;  /* 0x00000c1102007986 */ /* 0x004fe2000c101908 */
[----:B------:R-:W-:Y:S05]  /*5de0*/  EXIT ;  /* 0x000000000000794d */ /* 0x000fea0003800000 */
.L_x_4:
[----:B------:R-:W-:-:S00]  /*5df0*/  BRA `(.L_x_4) ;  /* 0xfffffff000007947 */ /* 0x000fc0000383ffff */
[----:B------:R-:W-:-:S00]  /*5e00*/  NOP ;  /* 0x0000000000007918 */ /* 0x000fc00000000000 */
[----:B------:R-:W-:-:S00]  /*5e10*/  NOP ;  /* 0x0000000000007918 */ /* 0x000fc00000000000 */
[----:B------:R-:W-:-:S00]  /*5e20*/  NOP ;  /* 0x0000000000007918 */ /* 0x000fc00000000000 */
[----:B------:R-:W-:-:S00]  /*5e30*/  NOP ;  /* 0x0000000000007918 */ /* 0x000fc00000000000 */
[----:B------:R-:W-:-:S00]  /*5e40*/  NOP ;  /* 0x0000000000007918 */ /* 0x000fc00000000000 */
[----:B------:R-:W-:-:S00]  /*5e50*/  NOP ;  /* 0x0000000000007918 */ /* 0x000fc00000000000 */
[----:B------:R-:W-:-:S00]  /*5e60*/  NOP ;  /* 0x0000000000007918 */ /* 0x000fc00000000000 */
[----:B------:R-:W-:-:S00]  /*5e70*/  NOP ;  /* 0x0000000000007918 */ /* 0x000fc00000000000 */
.L_x_5:


//--------------------- .nv.shared.triton_mm_plus_mm --------------------------
	.section	.nv.shared.triton_mm_plus_mm,"aw",@nobits
	.align	16
